// auto-generated by cutlass_sweep.sparse_gemm — config: {"arch": "sm_100", "cluster_m": 1, "cluster_n": 1, "dtype": "e4m3", "tile_k": 128, "tile_m": 128, "tile_n": 64}
#include "cutlass/cutlass.h"
#include "cutlass/gemm/collective/collective_builder.hpp"
#include "cutlass/gemm/device/gemm_universal_adapter.h"
#include "cutlass/gemm/kernel/gemm_universal.hpp"
#include "cutlass/epilogue/collective/collective_builder.hpp"

using Elem = cutlass::float_e4m3_t;
using Acc  = float;
using TileShape    = cute::Shape<cute::_128, cute::_64, cute::_128>;
using ClusterShape = cute::Shape<cute::_1, cute::_1, cute::_1>;

using CollectiveEpilogue = typename cutlass::epilogue::collective::CollectiveBuilder<
    cutlass::arch::Sm100, cutlass::arch::OpClassSparseTensorOp,
    TileShape, ClusterShape,
    cutlass::epilogue::collective::EpilogueTileAuto,
    Acc, Acc,
    Acc, cutlass::layout::ColumnMajor, 128 / cutlass::sizeof_bits<Acc>::value,
    Acc, cutlass::layout::ColumnMajor, 128 / cutlass::sizeof_bits<Acc>::value,
    cutlass::epilogue::TmaWarpSpecialized1Sm
  >::CollectiveOp;

using CollectiveMainloop = typename cutlass::gemm::collective::CollectiveBuilder<
    cutlass::arch::Sm100, cutlass::arch::OpClassSparseTensorOp,
    Elem, cutlass::layout::RowMajor, 2 * 128 / cutlass::sizeof_bits<Elem>::value,
    Elem, cutlass::layout::ColumnMajor, 128 / cutlass::sizeof_bits<Elem>::value,
    Acc,
    TileShape, ClusterShape,
    cutlass::gemm::collective::StageCountAutoCarveoutEpi<CollectiveEpilogue>,
    cutlass::gemm::KernelSparseTmaWarpSpecialized1SmSm100
  >::CollectiveOp;

using GemmKernel = cutlass::gemm::kernel::GemmUniversal<
    cute::Shape<int,int,int,int>,
    CollectiveMainloop,
    CollectiveEpilogue
>;
using Gemm = cutlass::gemm::device::GemmUniversalAdapter<GemmKernel>;

auto* _anchor = &cutlass::device_kernel<GemmKernel>;


// ===== COMPILED SASS (sm_100a) =====

	.target	sm_100a

	.elftype	@"ET_EXEC"


//--------------------- .note.nv.tkinfo           --------------------------
	.section	.note.nv.tkinfo,"",@"SHT_NOTE"
	.sectionflags	@"SHF_NOTE_NV_TKINFO"
	.tkinfo
        /*0018*/ 	.word	0x00000002
        /*0030*/ 	.string	""
        /*0030*/ 	.string	"ptxas"
        /*0030*/ 	.string	"Cuda compilation tools, release 13.0, V13.0.88"
        /*0030*/ 	.string	"Build cuda_13.0.r13.0/compiler.36424714_0"
        /*0030*/ 	.string	"-arch sm_100a -m 64 "



//--------------------- .note.nv.cuinfo           --------------------------
	.section	.note.nv.cuinfo,"",@"SHT_NOTE"
	.sectionflags	@"SHF_NOTE_NV_CUINFO"
        /*0018*/ 	.short	0x0002
        /*001a*/ 	.short	0x0064
        /*001c*/ 	.short	0x0082
	.zero		2


//--------------------- .nv.info                  --------------------------
	.section	.nv.info,"",@"SHT_CUDA_INFO"
	.align	4


	//----- nvinfo : EIATTR_REGCOUNT
	.align		4
        /*0000*/ 	.byte	0x04, 0x2f
        /*0002*/ 	.short	(.L_19 - .L_18)
	.align		4
.L_18:
        /*0004*/ 	.word	index@(_ZN7cutlass13device_kernelINS_4gemm6kernel13GemmUniversalIN4cute5tupleIJiiiiEEENS1_10collective13CollectiveMmaINS1_41MainloopSm100TmaUmmaWarpSpecializedSparseILi10ELi2ELi2ENS5_IJNS4_1CILi1EEESB_SB_EEEEENS5_IJNSA_ILi128EEENSA_ILi64EEESE_EEENS_12float_e4m3_tENS5_IJNS4_6LayoutINS5_IJiNS5_IJNSA_ILi2EEEiEEEiEEENS5_IJlNS5_IJSB_SJ_EEElEEEEENSI_INS5_IJNS5_IJSE_iEEESP_iEEENS5_IJNS5_IJSE_NSA_ILi16384EEEEEENS5_IJSB_lEEElEEEEEEEESH_NS5_IJlSB_lEEENS4_8TiledMMAINS4_8MMA_AtomIJNS4_26SM100_MMA_F8F6F4_SS_SPARSEISH_SH_fLi128ELi64ELNS4_4UMMA5MajorE0ELS12_0ELNS11_7ScaleInE0ELS13_0EEEEEENSI_ISC_NS5_IJNSA_ILi0EEES16_S16_EEEEENS5_IJNS4_10UnderscoreES19_S19_EEEEENS4_13SM90_TMA_LOADENS4_14ComposedLayoutINS4_7SwizzleILi2ELi4ELi3EEENS4_25smem_sparse_ptr_flag_bitsILi2ELi8EEENSI_INS5_IJNS5_IJSB_NSA_ILi8EEEEEENS5_IJSJ_SF_EEEEEENS5_IJNS5_IJS16_SE_EEESM_EEEEEEEvNS4_8identityES1C_NS1D_INS1E_ILi3ELi4ELi3EEENS4_18smem_ptr_flag_bitsILi8EEENSI_INS5_IJS1I_SE_EEENS5_IJSE_SB_EEEEEEEvS1Q_EENS_8epilogue10collective18CollectiveEpilogueINS1Z_23Sm100TmaWarpSpecializedILi4ELi2ELi16ELb1ELb0EEEJSG_NS5_IJNSI_ISE_SB_EENSI_INSA_ILi16EEESB_EEEEEfNS5_IJSB_llEEEfS28_NS1Z_6fusion15FusionCallbacksIS23_NS29_17LinearCombinationIffffLNS_15FloatRoundStyleE2EEESG_S27_JEEENS4_5SM1004TMEM4LOAD26SM100_TMEM_LOAD_32dp32b16xES1C_NS1D_INS1E_ILi2ELi5ELi2EEENS1S_ILi32EEENSI_INS5_IJNSA_ILi32EEENSA_ILi4EEEEEENS5_IJSB_S2L_EEEEEEENS4_39AutoVectorizingCopyWithAssumedAlignmentILi128EEENS4_14SM90_TMA_STOREES2Q_S2S_S2S_EEEvvEEEEvNT_6ParamsE)
        /*0008*/ 	.word	0x00000055


	//----- nvinfo : EIATTR_FRAME_SIZE
	.align		4
.L_19:
        /*000c*/ 	.byte	0x04, 0x11
        /*000e*/ 	.short	(.L_21 - .L_20)
	.align		4
.L_20:
        /*0010*/ 	.word	index@($__internal_2_$__cuda_sm10x_tcgen05_guardrail_trap_unallocated_columns_being_dealloced)
        /*0014*/ 	.word	0x00000000


	//----- nvinfo : EIATTR_FRAME_SIZE
	.align		4
.L_21:
        /*0018*/ 	.byte	0x04, 0x11
        /*001a*/ 	.short	(.L_23 - .L_22)
	.align		4
.L_22:
        /*001c*/ 	.word	index@($__internal_1_$__cuda_sm10x_tcgen05_guardrail_trap_phase_invalid_during_alloc)
        /*0020*/ 	.word	0x00000000


	//----- nvinfo : EIATTR_FRAME_SIZE
	.align		4
.L_23:
        /*0024*/ 	.byte	0x04, 0x11
        /*0026*/ 	.short	(.L_25 - .L_24)
	.align		4
.L_24:
        /*0028*/ 	.word	index@($__internal_0_$__cuda_sm10x_tcgen05_guardrail_trap_col_being_dealloced_not_returned_by_alloc)
        /*002c*/ 	.word	0x00000000


	//----- nvinfo : EIATTR_FRAME_SIZE
	.align		4
.L_25:
        /*0030*/ 	.byte	0x04, 0x11
        /*0032*/ 	.short	(.L_27 - .L_26)
	.align		4
.L_26:
        /*0034*/ 	.word	index@(_ZN7cutlass13device_kernelINS_4gemm6kernel13GemmUniversalIN4cute5tupleIJiiiiEEENS1_10collective13CollectiveMmaINS1_41MainloopSm100TmaUmmaWarpSpecializedSparseILi10ELi2ELi2ENS5_IJNS4_1CILi1EEESB_SB_EEEEENS5_IJNSA_ILi128EEENSA_ILi64EEESE_EEENS_12float_e4m3_tENS5_IJNS4_6LayoutINS5_IJiNS5_IJNSA_ILi2EEEiEEEiEEENS5_IJlNS5_IJSB_SJ_EEElEEEEENSI_INS5_IJNS5_IJSE_iEEESP_iEEENS5_IJNS5_IJSE_NSA_ILi16384EEEEEENS5_IJSB_lEEElEEEEEEEESH_NS5_IJlSB_lEEENS4_8TiledMMAINS4_8MMA_AtomIJNS4_26SM100_MMA_F8F6F4_SS_SPARSEISH_SH_fLi128ELi64ELNS4_4UMMA5MajorE0ELS12_0ELNS11_7ScaleInE0ELS13_0EEEEEENSI_ISC_NS5_IJNSA_ILi0EEES16_S16_EEEEENS5_IJNS4_10UnderscoreES19_S19_EEEEENS4_13SM90_TMA_LOADENS4_14ComposedLayoutINS4_7SwizzleILi2ELi4ELi3EEENS4_25smem_sparse_ptr_flag_bitsILi2ELi8EEENSI_INS5_IJNS5_IJSB_NSA_ILi8EEEEEENS5_IJSJ_SF_EEEEEENS5_IJNS5_IJS16_SE_EEESM_EEEEEEEvNS4_8identityES1C_NS1D_INS1E_ILi3ELi4ELi3EEENS4_18smem_ptr_flag_bitsILi8EEENSI_INS5_IJS1I_SE_EEENS5_IJSE_SB_EEEEEEEvS1Q_EENS_8epilogue10collective18CollectiveEpilogueINS1Z_23Sm100TmaWarpSpecializedILi4ELi2ELi16ELb1ELb0EEEJSG_NS5_IJNSI_ISE_SB_EENSI_INSA_ILi16EEESB_EEEEEfNS5_IJSB_llEEEfS28_NS1Z_6fusion15FusionCallbacksIS23_NS29_17LinearCombinationIffffLNS_15FloatRoundStyleE2EEESG_S27_JEEENS4_5SM1004TMEM4LOAD26SM100_TMEM_LOAD_32dp32b16xES1C_NS1D_INS1E_ILi2ELi5ELi2EEENS1S_ILi32EEENSI_INS5_IJNSA_ILi32EEENSA_ILi4EEEEEENS5_IJSB_S2L_EEEEEEENS4_39AutoVectorizingCopyWithAssumedAlignmentILi128EEENS4_14SM90_TMA_STOREES2Q_S2S_S2S_EEEvvEEEEvNT_6ParamsE)
        /*0038*/ 	.word	0x00000000


	//----- nvinfo : EIATTR_MIN_STACK_SIZE
	.align		4
.L_27:
        /*003c*/ 	.byte	0x04, 0x12
        /*003e*/ 	.short	(.L_29 - .L_28)
	.align		4
.L_28:
        /*0040*/ 	.word	index@(_ZN7cutlass13device_kernelINS_4gemm6kernel13GemmUniversalIN4cute5tupleIJiiiiEEENS1_10collective13CollectiveMmaINS1_41MainloopSm100TmaUmmaWarpSpecializedSparseILi10ELi2ELi2ENS5_IJNS4_1CILi1EEESB_SB_EEEEENS5_IJNSA_ILi128EEENSA_ILi64EEESE_EEENS_12float_e4m3_tENS5_IJNS4_6LayoutINS5_IJiNS5_IJNSA_ILi2EEEiEEEiEEENS5_IJlNS5_IJSB_SJ_EEElEEEEENSI_INS5_IJNS5_IJSE_iEEESP_iEEENS5_IJNS5_IJSE_NSA_ILi16384EEEEEENS5_IJSB_lEEElEEEEEEEESH_NS5_IJlSB_lEEENS4_8TiledMMAINS4_8MMA_AtomIJNS4_26SM100_MMA_F8F6F4_SS_SPARSEISH_SH_fLi128ELi64ELNS4_4UMMA5MajorE0ELS12_0ELNS11_7ScaleInE0ELS13_0EEEEEENSI_ISC_NS5_IJNSA_ILi0EEES16_S16_EEEEENS5_IJNS4_10UnderscoreES19_S19_EEEEENS4_13SM90_TMA_LOADENS4_14ComposedLayoutINS4_7SwizzleILi2ELi4ELi3EEENS4_25smem_sparse_ptr_flag_bitsILi2ELi8EEENSI_INS5_IJNS5_IJSB_NSA_ILi8EEEEEENS5_IJSJ_SF_EEEEEENS5_IJNS5_IJS16_SE_EEESM_EEEEEEEvNS4_8identityES1C_NS1D_INS1E_ILi3ELi4ELi3EEENS4_18smem_ptr_flag_bitsILi8EEENSI_INS5_IJS1I_SE_EEENS5_IJSE_SB_EEEEEEEvS1Q_EENS_8epilogue10collective18CollectiveEpilogueINS1Z_23Sm100TmaWarpSpecializedILi4ELi2ELi16ELb1ELb0EEEJSG_NS5_IJNSI_ISE_SB_EENSI_INSA_ILi16EEESB_EEEEEfNS5_IJSB_llEEEfS28_NS1Z_6fusion15FusionCallbacksIS23_NS29_17LinearCombinationIffffLNS_15FloatRoundStyleE2EEESG_S27_JEEENS4_5SM1004TMEM4LOAD26SM100_TMEM_LOAD_32dp32b16xES1C_NS1D_INS1E_ILi2ELi5ELi2EEENS1S_ILi32EEENSI_INS5_IJNSA_ILi32EEENSA_ILi4EEEEEENS5_IJSB_S2L_EEEEEEENS4_39AutoVectorizingCopyWithAssumedAlignmentILi128EEENS4_14SM90_TMA_STOREES2Q_S2S_S2S_EEEvvEEEEvNT_6ParamsE)
        /*0044*/ 	.word	0x00000000
.L_29:


//--------------------- .nv.compat                --------------------------
	.section	.nv.compat,"",@"SHT_CUDA_COMPAT_INFO"
	.align	4
        /*0000*/ 	.byte	0x02, 0x09, 0x01, 0x00, 0x02, 0x02, 0x02, 0x00, 0x02, 0x05, 0x05, 0x00, 0x03, 0x07, 0x01, 0x01
        /*0010*/ 	.byte	0x02, 0x03, 0x01, 0x00, 0x02, 0x06, 0x01, 0x00, 0x04, 0x0b, 0x08, 0x00, 0x09, 0x00, 0x00, 0x00
        /*0020*/ 	.byte	0x00, 0x00, 0x00, 0x00


//--------------------- .nv.info._ZN7cutlass13device_kernelINS_4gemm6kernel13GemmUniversalIN4cute5tupleIJiiiiEEENS1_10collective13CollectiveMmaINS1_41MainloopSm100TmaUmmaWarpSpecializedSparseILi10ELi2ELi2ENS5_IJNS4_1CILi1EEESB_SB_EEEEENS5_IJNSA_ILi128EEENSA_ILi64EEESE_EEENS_12float_e4m3_tENS5_IJNS4_6LayoutINS5_IJiNS5_IJNSA_ILi2EEEiEEEiEEENS5_IJlNS5_IJSB_SJ_EEElEEEEENSI_INS5_IJNS5_IJSE_iEEESP_iEEENS5_IJNS5_IJSE_NSA_ILi16384EEEEEENS5_IJSB_lEEElEEEEEEEESH_NS5_IJlSB_lEEENS4_8TiledMMAINS4_8MMA_AtomIJNS4_26SM100_MMA_F8F6F4_SS_SPARSEISH_SH_fLi128ELi64ELNS4_4UMMA5MajorE0ELS12_0ELNS11_7ScaleInE0ELS13_0EEEEEENSI_ISC_NS5_IJNSA_ILi0EEES16_S16_EEEEENS5_IJNS4_10UnderscoreES19_S19_EEEEENS4_13SM90_TMA_LOADENS4_14ComposedLayoutINS4_7SwizzleILi2ELi4ELi3EEENS4_25smem_sparse_ptr_flag_bitsILi2ELi8EEENSI_INS5_IJNS5_IJSB_NSA_ILi8EEEEEENS5_IJSJ_SF_EEEEEENS5_IJNS5_IJS16_SE_EEESM_EEEEEEEvNS4_8identityES1C_NS1D_INS1E_ILi3ELi4ELi3EEENS4_18smem_ptr_flag_bitsILi8EEENSI_INS5_IJS1I_SE_EEENS5_IJSE_SB_EEEEEEEvS1Q_EENS_8epilogue10collective18CollectiveEpilogueINS1Z_23Sm100TmaWarpSpecializedILi4ELi2ELi16ELb1ELb0EEEJSG_NS5_IJNSI_ISE_SB_EENSI_INSA_ILi16EEESB_EEEEEfNS5_IJSB_llEEEfS28_NS1Z_6fusion15FusionCallbacksIS23_NS29_17LinearCombinationIffffLNS_15FloatRoundStyleE2EEESG_S27_JEEENS4_5SM1004TMEM4LOAD26SM100_TMEM_LOAD_32dp32b16xES1C_NS1D_INS1E_ILi2ELi5ELi2EEENS1S_ILi32EEENSI_INS5_IJNSA_ILi32EEENSA_ILi4EEEEEENS5_IJSB_S2L_EEEEEEENS4_39AutoVectorizingCopyWithAssumedAlignmentILi128EEENS4_14SM90_TMA_STOREES2Q_S2S_S2S_EEEvvEEEEvNT_6ParamsE --------------------------
	.section	.nv.info._ZN7cutlass13device_kernelINS_4gemm6kernel13GemmUniversalIN4cute5tupleIJiiiiEEENS1_10collective13CollectiveMmaINS1_41MainloopSm100TmaUmmaWarpSpecializedSparseILi10ELi2ELi2ENS5_IJNS4_1CILi1EEESB_SB_EEEEENS5_IJNSA_ILi128EEENSA_ILi64EEESE_EEENS_12float_e4m3_tENS5_IJNS4_6LayoutINS5_IJiNS5_IJNSA_ILi2EEEiEEEiEEENS5_IJlNS5_IJSB_SJ_EEElEEEEENSI_INS5_IJNS5_IJSE_iEEESP_iEEENS5_IJNS5_IJSE_NSA_ILi16384EEEEEENS5_IJSB_lEEElEEEEEEEESH_NS5_IJlSB_lEEENS4_8TiledMMAINS4_8MMA_AtomIJNS4_26SM100_MMA_F8F6F4_SS_SPARSEISH_SH_fLi128ELi64ELNS4_4UMMA5MajorE0ELS12_0ELNS11_7ScaleInE0ELS13_0EEEEEENSI_ISC_NS5_IJNSA_ILi0EEES16_S16_EEEEENS5_IJNS4_10UnderscoreES19_S19_EEEEENS4_13SM90_TMA_LOADENS4_14ComposedLayoutINS4_7SwizzleILi2ELi4ELi3EEENS4_25smem_sparse_ptr_flag_bitsILi2ELi8EEENSI_INS5_IJNS5_IJSB_NSA_ILi8EEEEEENS5_IJSJ_SF_EEEEEENS5_IJNS5_IJS16_SE_EEESM_EEEEEEEvNS4_8identityES1C_NS1D_INS1E_ILi3ELi4ELi3EEENS4_18smem_ptr_flag_bitsILi8EEENSI_INS5_IJS1I_SE_EEENS5_IJSE_SB_EEEEEEEvS1Q_EENS_8epilogue10collective18CollectiveEpilogueINS1Z_23Sm100TmaWarpSpecializedILi4ELi2ELi16ELb1ELb0EEEJSG_NS5_IJNSI_ISE_SB_EENSI_INSA_ILi16EEESB_EEEEEfNS5_IJSB_llEEEfS28_NS1Z_6fusion15FusionCallbacksIS23_NS29_17LinearCombinationIffffLNS_15FloatRoundStyleE2EEESG_S27_JEEENS4_5SM1004TMEM4LOAD26SM100_TMEM_LOAD_32dp32b16xES1C_NS1D_INS1E_ILi2ELi5ELi2EEENS1S_ILi32EEENSI_INS5_IJNSA_ILi32EEENSA_ILi4EEEEEENS5_IJSB_S2L_EEEEEEENS4_39AutoVectorizingCopyWithAssumedAlignmentILi128EEENS4_14SM90_TMA_STOREES2Q_S2S_S2S_EEEvvEEEEvNT_6ParamsE,"",@"SHT_CUDA_INFO"
	.sectionflags	@""
	.align	4


	//----- nvinfo : EIATTR_CUDA_API_VERSION
	.align		4
        /*0000*/ 	.byte	0x04, 0x37
        /*0002*/ 	.short	(.L_31 - .L_30)
.L_30:
        /*0004*/ 	.word	0x00000082


	//----- nvinfo : EIATTR_KPARAM_INFO
	.align		4
.L_31:
        /*0008*/ 	.byte	0x04, 0x17
        /*000a*/ 	.short	(.L_33 - .L_32)
.L_32:
        /*000c*/ 	.word	0x00000000
        /*0010*/ 	.short	0x0000
        /*0012*/ 	.short	0x0000
        /*0014*/ 	.byte	0x00, 0xf0, 0x01, 0x28


	//----- nvinfo : EIATTR_AT_ENTRY_FRAGMENTS
	.align		4
.L_33:
        /*0018*/ 	.byte	0x04, 0x4f
        /*001a*/ 	.short	(.L_35 - .L_34)


	//   ....[0]....
.L_34:
        /*001c*/ 	.word	0x00000006


	//----- nvinfo : EIATTR_RESERVED_SMEM_USED
	.align		4
.L_35:
        /*0020*/ 	.byte	0x01, 0x41
	.zero		2


	//----- nvinfo : EIATTR_SPARSE_MMA_MASK
	.align		4
        /*0024*/ 	.byte	0x03, 0x50
        /*0026*/ 	.short	0x0040


	//----- nvinfo : EIATTR_TCGEN05_1CTA_USED
	.align		4
        /*0028*/ 	.byte	0x01, 0x51
	.zero		2


	//----- nvinfo : EIATTR_MAXREG_COUNT
	.align		4
        /*002c*/ 	.byte	0x03, 0x1b
        /*002e*/ 	.short	0x00ff


	//----- nvinfo : EIATTR_NUM_BARRIERS
	.align		4
        /*0030*/ 	.byte	0x02, 0x4c
        /*0032*/ 	.byte	0x07
	.zero		1


	//----- nvinfo : EIATTR_EXTERNS
	.align		4
        /*0034*/ 	.byte	0x04, 0x0f
        /*0036*/ 	.short	(.L_37 - .L_36)


	//   ....[0]....
	.align		4
.L_36:
        /*0038*/ 	.word	index@(__assertfail)


	//----- nvinfo : EIATTR_MERCURY_ISA_VERSION
	.align		4
.L_37:
        /*003c*/ 	.byte	0x03, 0x5f
        /*003e*/ 	.short	0x0101


	//----- nvinfo : EIATTR_INT_WARP_WIDE_INSTR_OFFSETS
	.align		4
        /*0040*/ 	.byte	0x04, 0x31
        /*0042*/ 	.short	(.L_39 - .L_38)


	//   ....[0]....
.L_38:
        /*0044*/ 	.word	0x00001b80


	//   ....[1]....
        /*0048*/ 	.word	0x00003780


	//   ....[2]....
        /*004c*/ 	.word	0x000037a0


	//   ....[3]....
        /*0050*/ 	.word	0x000037d0


	//   ....[4]....
        /*0054*/ 	.word	0x000040e0


	//   ....[5]....
        /*0058*/ 	.word	0x00004100


	//   ....[6]....
        /*005c*/ 	.word	0x000041a0


	//   ....[7]....
        /*0060*/ 	.word	0x00004240


	//   ....[8]....
        /*0064*/ 	.word	0x00004300


	//   ....[9]....
        /*0068*/ 	.word	0x00004380


	//   ....[10]....
        /*006c*/ 	.word	0x000043a0


	//   ....[11]....
        /*0070*/ 	.word	0x00004470


	//   ....[12]....
        /*0074*/ 	.word	0x00004500


	//   ....[13]....
        /*0078*/ 	.word	0x000045c0


	//   ....[14]....
        /*007c*/ 	.word	0x00004650


	//   ....[15]....
        /*0080*/ 	.word	0x00004670


	//   ....[16]....
        /*0084*/ 	.word	0x000047a0


	//   ....[17]....
        /*0088*/ 	.word	0x00004800


	//   ....[18]....
        /*008c*/ 	.word	0x000048b0


	//   ....[19]....
        /*0090*/ 	.word	0x00004a00


	//   ....[20]....
        /*0094*/ 	.word	0x00004a60


	//   ....[21]....
        /*0098*/ 	.word	0x00004a80


	//   ....[22]....
        /*009c*/ 	.word	0x00004aa0


	//   ....[23]....
        /*00a0*/ 	.word	0x00004c90


	//----- nvinfo : EIATTR_COOP_GROUP_MASK_REGIDS
	.align		4
.L_39:
        /*00a4*/ 	.byte	0x04, 0x29
        /*00a6*/ 	.short	(.L_41 - .L_40)


	//   ....[0]....
.L_40:
        /*00a8*/ 	.word	0xffffffff


	//   ....[1]....
        /*00ac*/ 	.word	0xffffffff


	//   ....[2]....
        /*00b0*/ 	.word	0xffffffff


	//   ....[3]....
        /*00b4*/ 	.word	0xffffffff


	//   ....[4]....
        /*00b8*/ 	.word	0xffffffff


	//   ....[5]....
        /*00bc*/ 	.word	0xffffffff


	//   ....[6]....
        /*00c0*/ 	.word	0xffffffff


	//   ....[7]....
        /*00c4*/ 	.word	0xffffffff


	//   ....[8]....
        /*00c8*/ 	.word	0xffffffff


	//   ....[9]....
        /*00cc*/ 	.word	0xffffffff


	//   ....[10]....
        /*00d0*/ 	.word	0xffffffff


	//   ....[11]....
        /*00d4*/ 	.word	0xffffffff


	//   ....[12]....
        /*00d8*/ 	.word	0xffffffff


	//----- nvinfo : EIATTR_COOP_GROUP_INSTR_OFFSETS
	.align		4
.L_41:
        /*00dc*/ 	.byte	0x04, 0x28
        /*00de*/ 	.short	(.L_43 - .L_42)


	//   ....[0]....
.L_42:
        /*00e0*/ 	.word	0x00000090


	//   ....[1]....
        /*00e4*/ 	.word	0x00000500


	//   ....[2]....
        /*00e8*/ 	.word	0x00000740


	//   ....[3]....
        /*00ec*/ 	.word	0x000008e0


	//   ....[4]....
        /*00f0*/ 	.word	0x000009e0


	//   ....[5]....
        /*00f4*/ 	.word	0x00000b50


	//   ....[6]....
        /*00f8*/ 	.word	0x00000cb0


	//   ....[7]....
        /*00fc*/ 	.word	0x00001a70


	//   ....[8]....
        /*0100*/ 	.word	0x00002bc0


	//   ....[9]....
        /*0104*/ 	.word	0x00002dd0


	//   ....[10]....
        /*0108*/ 	.word	0x00002e00


	//   ....[11]....
        /*010c*/ 	.word	0x00003660


	//   ....[12]....
        /*0110*/ 	.word	0x00003890


	//----- nvinfo : EIATTR_VRC_CTA_INIT_COUNT
	.align		4
.L_43:
        /*0114*/ 	.byte	0x02, 0x4a
        /*0116*/ 	.byte	0x80
	.zero		1


	//----- nvinfo : EIATTR_SYSCALL_OFFSETS
	.align		4
        /*0118*/ 	.byte	0x04, 0x46
        /*011a*/ 	.short	(.L_45 - .L_44)


	//   ....[0]....
.L_44:
        /*011c*/ 	.word	0x000056f0


	//   ....[1]....
        /*0120*/ 	.word	0x000057e0


	//   ....[2]....
        /*0124*/ 	.word	0x00006030


	//   ....[3]....
        /*0128*/ 	.word	0x00006a20


	//   ....[4]....
        /*012c*/ 	.word	0x000073f0


	//   ....[5]....
        /*0130*/ 	.word	0x00007db0


	//----- nvinfo : EIATTR_MBARRIER_INSTR_OFFSETS
	.align		4
.L_45:
        /*0134*/ 	.byte	0x04, 0x39
        /*0136*/ 	.short	(.L_47 - .L_46)


	//   ....[0]....
.L_46:
        /*0138*/ 	.word	0x000005e0
        /*013c*/ 	.word	0x000000ff
        /*0140*/ 	.word	0x00000000
        /*0144*/ 	.short	0x0100
        /*0146*/ 	.byte	0x05
	.zero		1


	//   ....[1]....
        /*0148*/ 	.word	0x000005f0
        /*014c*/ 	.word	0x000000ff
        /*0150*/ 	.word	0x00000050
        /*0154*/ 	.short	0x0100
        /*0156*/ 	.byte	0x05
	.zero		1


	//   ....[2]....
        /*0158*/ 	.word	0x00000600
        /*015c*/ 	.word	0x000000ff
        /*0160*/ 	.word	0x00000008
        /*0164*/ 	.short	0x0100
        /*0166*/ 	.byte	0x05
	.zero		1


	//   ....[3]....
        /*0168*/ 	.word	0x00000610
        /*016c*/ 	.word	0x000000ff
        /*0170*/ 	.word	0x00000058
        /*0174*/ 	.short	0x0100
        /*0176*/ 	.byte	0x05
	.zero		1


	//   ....[4]....
        /*0178*/ 	.word	0x00000620
        /*017c*/ 	.word	0x000000ff
        /*0180*/ 	.word	0x00000010
        /*0184*/ 	.short	0x0100
        /*0186*/ 	.byte	0x05
	.zero		1


	//   ....[5]....
        /*0188*/ 	.word	0x00000630
        /*018c*/ 	.word	0x000000ff
        /*0190*/ 	.word	0x00000060
        /*0194*/ 	.short	0x0100
        /*0196*/ 	.byte	0x05
	.zero		1


	//   ....[6]....
        /*0198*/ 	.word	0x00000640
        /*019c*/ 	.word	0x000000ff
        /*01a0*/ 	.word	0x00000018
        /*01a4*/ 	.short	0x0100
        /*01a6*/ 	.byte	0x05
	.zero		1


	//   ....[7]....
        /*01a8*/ 	.word	0x00000650
        /*01ac*/ 	.word	0x000000ff
        /*01b0*/ 	.word	0x00000068
        /*01b4*/ 	.short	0x0100
        /*01b6*/ 	.byte	0x05
	.zero		1


	//   ....[8]....
        /*01b8*/ 	.word	0x00000660
        /*01bc*/ 	.word	0x000000ff
        /*01c0*/ 	.word	0x00000020
        /*01c4*/ 	.short	0x0100
        /*01c6*/ 	.byte	0x05
	.zero		1


	//   ....[9]....
        /*01c8*/ 	.word	0x00000670
        /*01cc*/ 	.word	0x000000ff
        /*01d0*/ 	.word	0x00000070
        /*01d4*/ 	.short	0x0100
        /*01d6*/ 	.byte	0x05
	.zero		1


	//   ....[10]....
        /*01d8*/ 	.word	0x00000680
        /*01dc*/ 	.word	0x000000ff
        /*01e0*/ 	.word	0x00000028
        /*01e4*/ 	.short	0x0100
        /*01e6*/ 	.byte	0x05
	.zero		1


	//   ....[11]....
        /*01e8*/ 	.word	0x00000690
        /*01ec*/ 	.word	0x000000ff
        /*01f0*/ 	.word	0x00000078
        /*01f4*/ 	.short	0x0100
        /*01f6*/ 	.byte	0x05
	.zero		1


	//   ....[12]....
        /*01f8*/ 	.word	0x000006a0
        /*01fc*/ 	.word	0x000000ff
        /*0200*/ 	.word	0x00000030
        /*0204*/ 	.short	0x0100
        /*0206*/ 	.byte	0x05
	.zero		1


	//   ....[13]....
        /*0208*/ 	.word	0x000006b0
        /*020c*/ 	.word	0x000000ff
        /*0210*/ 	.word	0x00000080
        /*0214*/ 	.short	0x0100
        /*0216*/ 	.byte	0x05
	.zero		1


	//   ....[14]....
        /*0218*/ 	.word	0x000006c0
        /*021c*/ 	.word	0x000000ff
        /*0220*/ 	.word	0x00000038
        /*0224*/ 	.short	0x0100
        /*0226*/ 	.byte	0x05
	.zero		1


	//   ....[15]....
        /*0228*/ 	.word	0x000006d0
        /*022c*/ 	.word	0x000000ff
        /*0230*/ 	.word	0x00000088
        /*0234*/ 	.short	0x0100
        /*0236*/ 	.byte	0x05
	.zero		1


	//   ....[16]....
        /*0238*/ 	.word	0x000006e0
        /*023c*/ 	.word	0x000000ff
        /*0240*/ 	.word	0x00000040
        /*0244*/ 	.short	0x0100
        /*0246*/ 	.byte	0x05
	.zero		1


	//   ....[17]....
        /*0248*/ 	.word	0x000006f0
        /*024c*/ 	.word	0x000000ff
        /*0250*/ 	.word	0x00000090
        /*0254*/ 	.short	0x0100
        /*0256*/ 	.byte	0x05
	.zero		1


	//   ....[18]....
        /*0258*/ 	.word	0x00000700
        /*025c*/ 	.word	0x000000ff
        /*0260*/ 	.word	0x00000048
        /*0264*/ 	.short	0x0100
        /*0266*/ 	.byte	0x05
	.zero		1


	//   ....[19]....
        /*0268*/ 	.word	0x00000710
        /*026c*/ 	.word	0x000000ff
        /*0270*/ 	.word	0x00000098
        /*0274*/ 	.short	0x0100
        /*0276*/ 	.byte	0x05
	.zero		1


	//   ....[20]....
        /*0278*/ 	.word	0x00000850
        /*027c*/ 	.word	0x000000ff
        /*0280*/ 	.word	0x000000a0
        /*0284*/ 	.short	0x0100
        /*0286*/ 	.byte	0x06
	.zero		1


	//   ....[21]....
        /*0288*/ 	.word	0x00000860
        /*028c*/ 	.word	0x000000ff
        /*0290*/ 	.word	0x000000c0
        /*0294*/ 	.short	0x0100
        /*0296*/ 	.byte	0x06
	.zero		1


	//   ....[22]....
        /*0298*/ 	.word	0x00000870
        /*029c*/ 	.word	0x000000ff
        /*02a0*/ 	.word	0x000000a8
        /*02a4*/ 	.short	0x0100
        /*02a6*/ 	.byte	0x06
	.zero		1


	//   ....[23]....
        /*02a8*/ 	.word	0x00000880
        /*02ac*/ 	.word	0x000000ff
        /*02b0*/ 	.word	0x000000c8
        /*02b4*/ 	.short	0x0100
        /*02b6*/ 	.byte	0x06
	.zero		1


	//   ....[24]....
        /*02b8*/ 	.word	0x00000890
        /*02bc*/ 	.word	0x000000ff
        /*02c0*/ 	.word	0x000000b0
        /*02c4*/ 	.short	0x0100
        /*02c6*/ 	.byte	0x06
	.zero		1


	//   ....[25]....
        /*02c8*/ 	.word	0x000008a0
        /*02cc*/ 	.word	0x000000ff
        /*02d0*/ 	.word	0x000000d0
        /*02d4*/ 	.short	0x0100
        /*02d6*/ 	.byte	0x06
	.zero		1


	//   ....[26]....
        /*02d8*/ 	.word	0x000008b0
        /*02dc*/ 	.word	0x000000ff
        /*02e0*/ 	.word	0x000000b8
        /*02e4*/ 	.short	0x0100
        /*02e6*/ 	.byte	0x06
	.zero		1


	//   ....[27]....
        /*02e8*/ 	.word	0x000008c0
        /*02ec*/ 	.word	0x000000ff
        /*02f0*/ 	.word	0x000000d8
        /*02f4*/ 	.short	0x0100
        /*02f6*/ 	.byte	0x06
	.zero		1


	//   ....[28]....
        /*02f8*/ 	.word	0x000009b0
        /*02fc*/ 	.word	0x000000ff
        /*0300*/ 	.word	0x000000e0
        /*0304*/ 	.short	0x0100
        /*0306*/ 	.byte	0x05
	.zero		1


	//   ....[29]....
        /*0308*/ 	.word	0x000009c0
        /*030c*/ 	.word	0x000000ff
        /*0310*/ 	.word	0x000000e8
        /*0314*/ 	.short	0x0100
        /*0316*/ 	.byte	0x05
	.zero		1


	//   ....[30]....
        /*0318*/ 	.word	0x00000b00
        /*031c*/ 	.word	0x000000ff
        /*0320*/ 	.word	0x000000f0
        /*0324*/ 	.short	0x0100
        /*0326*/ 	.byte	0x05
	.zero		1


	//   ....[31]....
        /*0328*/ 	.word	0x00000b10
        /*032c*/ 	.word	0x000000ff
        /*0330*/ 	.word	0x00000100
        /*0334*/ 	.short	0x0100
        /*0336*/ 	.byte	0x05
	.zero		1


	//   ....[32]....
        /*0338*/ 	.word	0x00000b20
        /*033c*/ 	.word	0x000000ff
        /*0340*/ 	.word	0x000000f8
        /*0344*/ 	.short	0x0100
        /*0346*/ 	.byte	0x05
	.zero		1


	//   ....[33]....
        /*0348*/ 	.word	0x00000b30
        /*034c*/ 	.word	0x000000ff
        /*0350*/ 	.word	0x00000108
        /*0354*/ 	.short	0x0100
        /*0356*/ 	.byte	0x05
	.zero		1


	//   ....[34]....
        /*0358*/ 	.word	0x00000c60
        /*035c*/ 	.word	0x000000ff
        /*0360*/ 	.word	0x00000110
        /*0364*/ 	.short	0x0100
        /*0366*/ 	.byte	0x06
	.zero		1


	//   ....[35]....
        /*0368*/ 	.word	0x00000c70
        /*036c*/ 	.word	0x000000ff
        /*0370*/ 	.word	0x00000120
        /*0374*/ 	.short	0x0100
        /*0376*/ 	.byte	0x06
	.zero		1


	//   ....[36]....
        /*0378*/ 	.word	0x00000c80
        /*037c*/ 	.word	0x000000ff
        /*0380*/ 	.word	0x00000118
        /*0384*/ 	.short	0x0100
        /*0386*/ 	.byte	0x06
	.zero		1


	//   ....[37]....
        /*0388*/ 	.word	0x00000c90
        /*038c*/ 	.word	0x000000ff
        /*0390*/ 	.word	0x00000128
        /*0394*/ 	.short	0x0100
        /*0396*/ 	.byte	0x06
	.zero		1


	//   ....[38]....
        /*0398*/ 	.word	0x00000d90
        /*039c*/ 	.word	0x000000ff
        /*03a0*/ 	.word	0x00000130
        /*03a4*/ 	.short	0x0100
        /*03a6*/ 	.byte	0x05
	.zero		1


	//   ....[39]....
        /*03a8*/ 	.word	0x00000da0
        /*03ac*/ 	.word	0x000000ff
        /*03b0*/ 	.word	0x00000140
        /*03b4*/ 	.short	0x0100
        /*03b6*/ 	.byte	0x05
	.zero		1


	//   ....[40]....
        /*03b8*/ 	.word	0x00000db0
        /*03bc*/ 	.word	0x000000ff
        /*03c0*/ 	.word	0x00000138
        /*03c4*/ 	.short	0x0100
        /*03c6*/ 	.byte	0x05
	.zero		1


	//   ....[41]....
        /*03c8*/ 	.word	0x00000dc0
        /*03cc*/ 	.word	0x000000ff
        /*03d0*/ 	.word	0x00000148
        /*03d4*/ 	.short	0x0100
        /*03d6*/ 	.byte	0x05
	.zero		1


	//   ....[42]....
        /*03d8*/ 	.word	0x00001670
        /*03dc*/ 	.word	0x00000004
        /*03e0*/ 	.word	0x00000140
        /*03e4*/ 	.short	0x010a
        /*03e6*/ 	.byte	0xff
	.zero		1


	//   ....[43]....
        /*03e8*/ 	.word	0x00001690
        /*03ec*/ 	.word	0x00000004
        /*03f0*/ 	.word	0x00000130
        /*03f4*/ 	.short	0x0101
        /*03f6*/ 	.byte	0xff
	.zero		1


	//   ....[44]....
        /*03f8*/ 	.word	0x00001710
        /*03fc*/ 	.word	0x000000ff
        /*0400*/ 	.word	0x00000050
        /*0404*/ 	.short	0x010a
        /*0406*/ 	.byte	0x08
	.zero		1


	//   ....[45]....
        /*0408*/ 	.word	0x00001850
        /*040c*/ 	.word	0x000000ff
        /*0410*/ 	.word	0x00000050
        /*0414*/ 	.short	0x010a
        /*0416*/ 	.byte	0x21
	.zero		1


	//   ....[46]....
        /*0418*/ 	.word	0x00001970
        /*041c*/ 	.word	0x000000ff
        /*0420*/ 	.word	0x00000050
        /*0424*/ 	.short	0x010a
        /*0426*/ 	.byte	0x08
	.zero		1


	//   ....[47]....
        /*0428*/ 	.word	0x00001a50
        /*042c*/ 	.word	0x000000ff
        /*0430*/ 	.word	0x000000e8
        /*0434*/ 	.short	0x0101
        /*0436*/ 	.byte	0x05
	.zero		1


	//   ....[48]....
        /*0438*/ 	.word	0x00001a80
        /*043c*/ 	.word	0x00000008
        /*0440*/ 	.word	0x000000f0
        /*0444*/ 	.short	0x010a
        /*0446*/ 	.byte	0xff
	.zero		1


	//   ....[49]....
        /*0448*/ 	.word	0x00001b50
        /*044c*/ 	.word	0x00000008
        /*0450*/ 	.word	0x00000000
        /*0454*/ 	.short	0x0101
        /*0456*/ 	.byte	0xff
	.zero		1


	//   ....[50]....
        /*0458*/ 	.word	0x000020c0
        /*045c*/ 	.word	0x000000ff
        /*0460*/ 	.word	0x00000000
        /*0464*/ 	.short	0x010a
        /*0466*/ 	.byte	0x04
	.zero		1


	//   ....[51]....
        /*0468*/ 	.word	0x00002150
        /*046c*/ 	.word	0x000000ff
        /*0470*/ 	.word	0x00000000
        /*0474*/ 	.short	0x010a
        /*0476*/ 	.byte	0x04
	.zero		1


	//   ....[52]....
        /*0478*/ 	.word	0x000021e0
        /*047c*/ 	.word	0x000000ff
        /*0480*/ 	.word	0x00000000
        /*0484*/ 	.short	0x010a
        /*0486*/ 	.byte	0x04
	.zero		1


	//   ....[53]....
        /*0488*/ 	.word	0x00002270
        /*048c*/ 	.word	0x000000ff
        /*0490*/ 	.word	0x00000000
        /*0494*/ 	.short	0x010a
        /*0496*/ 	.byte	0x04
	.zero		1


	//   ....[54]....
        /*0498*/ 	.word	0x00002300
        /*049c*/ 	.word	0x000000ff
        /*04a0*/ 	.word	0x00000000
        /*04a4*/ 	.short	0x010a
        /*04a6*/ 	.byte	0x04
	.zero		1


	//   ....[55]....
        /*04a8*/ 	.word	0x00002390
        /*04ac*/ 	.word	0x000000ff
        /*04b0*/ 	.word	0x00000000
        /*04b4*/ 	.short	0x010a
        /*04b6*/ 	.byte	0x04
	.zero		1


	//   ....[56]....
        /*04b8*/ 	.word	0x00002420
        /*04bc*/ 	.word	0x000000ff
        /*04c0*/ 	.word	0x00000000
        /*04c4*/ 	.short	0x010a
        /*04c6*/ 	.byte	0x04
	.zero		1


	//   ....[57]....
        /*04c8*/ 	.word	0x000024b0
        /*04cc*/ 	.word	0x000000ff
        /*04d0*/ 	.word	0x00000000
        /*04d4*/ 	.short	0x010a
        /*04d6*/ 	.byte	0x04
	.zero		1


	//   ....[58]....
        /*04d8*/ 	.word	0x00002540
        /*04dc*/ 	.word	0x000000ff
        /*04e0*/ 	.word	0x00000000
        /*04e4*/ 	.short	0x010a
        /*04e6*/ 	.byte	0x04
	.zero		1


	//   ....[59]....
        /*04e8*/ 	.word	0x000025e0
        /*04ec*/ 	.word	0x00000000
        /*04f0*/ 	.word	0x00000000
        /*04f4*/ 	.short	0x010a
        /*04f6*/ 	.byte	0xff
	.zero		1


	//   ....[60]....
        /*04f8*/ 	.word	0x00002710
        /*04fc*/ 	.word	0x00000000
        /*0500*/ 	.word	0x00000130
        /*0504*/ 	.short	0x010a
        /*0506*/ 	.byte	0xff
	.zero		1


	//   ....[61]....
        /*0508*/ 	.word	0x00002780
        /*050c*/ 	.word	0x00000008
        /*0510*/ 	.word	0x00000000
        /*0514*/ 	.short	0x0101
        /*0516*/ 	.byte	0xff
	.zero		1


	//   ....[62]....
        /*0518*/ 	.word	0x000027a0
        /*051c*/ 	.word	0x000000ff
        /*0520*/ 	.word	0x00000100
        /*0524*/ 	.short	0x010a
        /*0526*/ 	.byte	0x05
	.zero		1


	//   ....[63]....
        /*0528*/ 	.word	0x000028c0
        /*052c*/ 	.word	0x00000000
        /*0530*/ 	.word	0x000000f0
        /*0534*/ 	.short	0x010a
        /*0536*/ 	.byte	0xff
	.zero		1


	//   ....[64]....
        /*0538*/ 	.word	0x000029c0
        /*053c*/ 	.word	0x00000000
        /*0540*/ 	.word	0x00000000
        /*0544*/ 	.short	0x0101
        /*0546*/ 	.byte	0xff
	.zero		1


	//   ....[65]....
        /*0548*/ 	.word	0x00002a50
        /*054c*/ 	.word	0x000000ff
        /*0550*/ 	.word	0x00000100
        /*0554*/ 	.short	0x0106
        /*0556*/ 	.byte	0x05
	.zero		1


	//   ....[66]....
        /*0558*/ 	.word	0x00002a70
        /*055c*/ 	.word	0x000000ff
        /*0560*/ 	.word	0x00000100
        /*0564*/ 	.short	0x010a
        /*0566*/ 	.byte	0x05
	.zero		1


	//   ....[67]....
        /*0568*/ 	.word	0x00002b00
        /*056c*/ 	.word	0x000000ff
        /*0570*/ 	.word	0x00000100
        /*0574*/ 	.short	0x0106
        /*0576*/ 	.byte	0x04
	.zero		1


	//   ....[68]....
        /*0578*/ 	.word	0x00002b40
        /*057c*/ 	.word	0x00000000
        /*0580*/ 	.word	0x00000100
        /*0584*/ 	.short	0x010a
        /*0586*/ 	.byte	0xff
	.zero		1


	//   ....[69]....
        /*0588*/ 	.word	0x00003030
        /*058c*/ 	.word	0x00000000
        /*0590*/ 	.word	0x000000f0
        /*0594*/ 	.short	0x010a
        /*0596*/ 	.byte	0xff
	.zero		1


	//   ....[70]....
        /*0598*/ 	.word	0x00003140
        /*059c*/ 	.word	0x00000003
        /*05a0*/ 	.word	0x00000000
        /*05a4*/ 	.short	0x0101
        /*05a6*/ 	.byte	0xff
	.zero		1


	//   ....[71]....
        /*05a8*/ 	.word	0x00003150
        /*05ac*/ 	.word	0x000000ff
        /*05b0*/ 	.word	0x00000000
        /*05b4*/ 	.short	0x010a
        /*05b6*/ 	.byte	0x05
	.zero		1


	//   ....[72]....
        /*05b8*/ 	.word	0x00003170
        /*05bc*/ 	.word	0x000000ff
        /*05c0*/ 	.word	0x00000120
        /*05c4*/ 	.short	0x010a
        /*05c6*/ 	.byte	0x06
	.zero		1


	//   ....[73]....
        /*05c8*/ 	.word	0x00003240
        /*05cc*/ 	.word	0x000000ff
        /*05d0*/ 	.word	0x00000000
        /*05d4*/ 	.short	0x010a
        /*05d6*/ 	.byte	0x05
	.zero		1


	//   ....[74]....
        /*05d8*/ 	.word	0x00003380
        /*05dc*/ 	.word	0x000000ff
        /*05e0*/ 	.word	0x00000000
        /*05e4*/ 	.short	0x010a
        /*05e6*/ 	.byte	0x18
	.zero		1


	//   ....[75]....
        /*05e8*/ 	.word	0x000035b0
        /*05ec*/ 	.word	0x000000ff
        /*05f0*/ 	.word	0x00000000
        /*05f4*/ 	.short	0x010a
        /*05f6*/ 	.byte	0x06
	.zero		1


	//   ....[76]....
        /*05f8*/ 	.word	0x00003640
        /*05fc*/ 	.word	0x000000ff
        /*0600*/ 	.word	0x00000000
        /*0604*/ 	.short	0x010a
        /*0606*/ 	.byte	0x07
	.zero		1


	//   ....[77]....
        /*0608*/ 	.word	0x00003a90
        /*060c*/ 	.word	0x00000000
        /*0610*/ 	.word	0x000000f0
        /*0614*/ 	.short	0x010a
        /*0616*/ 	.byte	0xff
	.zero		1


	//   ....[78]....
        /*0618*/ 	.word	0x00003b50
        /*061c*/ 	.word	0x00000000
        /*0620*/ 	.word	0x00000000
        /*0624*/ 	.short	0x0101
        /*0626*/ 	.byte	0xff
	.zero		1


	//   ....[79]....
        /*0628*/ 	.word	0x00003e70
        /*062c*/ 	.word	0x000000ff
        /*0630*/ 	.word	0x000000e8
        /*0634*/ 	.short	0x010a
        /*0636*/ 	.byte	0x04
	.zero		1


	//   ....[80]....
        /*0638*/ 	.word	0x00004060
        /*063c*/ 	.word	0x000000ff
        /*0640*/ 	.word	0x000000c0
        /*0644*/ 	.short	0x010a
        /*0646*/ 	.byte	0x04
	.zero		1


	//   ....[81]....
        /*0648*/ 	.word	0x00004330
        /*064c*/ 	.word	0x000000ff
        /*0650*/ 	.word	0x000000a0
        /*0654*/ 	.short	0x010b
        /*0656*/ 	.byte	0x04
	.zero		1


	//   ....[82]....
        /*0658*/ 	.word	0x00004340
        /*065c*/ 	.word	0x000000ff
        /*0660*/ 	.word	0x00000000
        /*0664*/ 	.short	0x0101
        /*0666*/ 	.byte	0x07
	.zero		1


	//   ....[83]....
        /*0668*/ 	.word	0x00004350
        /*066c*/ 	.word	0x000000ff
        /*0670*/ 	.word	0x000000c8
        /*0674*/ 	.short	0x010a
        /*0676*/ 	.byte	0x04
	.zero		1


	//   ....[84]....
        /*0678*/ 	.word	0x000045f0
        /*067c*/ 	.word	0x000000ff
        /*0680*/ 	.word	0x000000a8
        /*0684*/ 	.short	0x010b
        /*0686*/ 	.byte	0x04
	.zero		1


	//   ....[85]....
        /*0688*/ 	.word	0x00004600
        /*068c*/ 	.word	0x000000ff
        /*0690*/ 	.word	0x00000000
        /*0694*/ 	.short	0x0101
        /*0696*/ 	.byte	0x07
	.zero		1


	//   ....[86]....
        /*0698*/ 	.word	0x00004610
        /*069c*/ 	.word	0x000000ff
        /*06a0*/ 	.word	0x000000d0
        /*06a4*/ 	.short	0x010a
        /*06a6*/ 	.byte	0x04
	.zero		1


	//   ....[87]....
        /*06a8*/ 	.word	0x00004960
        /*06ac*/ 	.word	0x000000ff
        /*06b0*/ 	.word	0x000000b0
        /*06b4*/ 	.short	0x010b
        /*06b6*/ 	.byte	0x04
	.zero		1


	//   ....[88]....
        /*06b8*/ 	.word	0x000049c0
        /*06bc*/ 	.word	0x000000ff
        /*06c0*/ 	.word	0x00000000
        /*06c4*/ 	.short	0x0101
        /*06c6*/ 	.byte	0x07
	.zero		1


	//   ....[89]....
        /*06c8*/ 	.word	0x000049d0
        /*06cc*/ 	.word	0x000000ff
        /*06d0*/ 	.word	0x000000d8
        /*06d4*/ 	.short	0x010a
        /*06d6*/ 	.byte	0x04
	.zero		1


	//   ....[90]....
        /*06d8*/ 	.word	0x00004cc0
        /*06dc*/ 	.word	0x000000ff
        /*06e0*/ 	.word	0x000000b8
        /*06e4*/ 	.short	0x010b
        /*06e6*/ 	.byte	0x04
	.zero		1


	//   ....[91]....
        /*06e8*/ 	.word	0x00004cf0
        /*06ec*/ 	.word	0x000000ff
        /*06f0*/ 	.word	0x00000000
        /*06f4*/ 	.short	0x0101
        /*06f6*/ 	.byte	0x05
	.zero		1


	//   ....[92]....
        /*06f8*/ 	.word	0x00004d40
        /*06fc*/ 	.word	0x000000ff
        /*0700*/ 	.word	0x000000c0
        /*0704*/ 	.short	0x010a
        /*0706*/ 	.byte	0x04
	.zero		1


	//   ....[93]....
        /*0708*/ 	.word	0x00004d60
        /*070c*/ 	.word	0x000000ff
        /*0710*/ 	.word	0x000000c8
        /*0714*/ 	.short	0x010a
        /*0716*/ 	.byte	0x04
	.zero		1


	//   ....[94]....
        /*0718*/ 	.word	0x00004d80
        /*071c*/ 	.word	0x000000ff
        /*0720*/ 	.word	0x000000d0
        /*0724*/ 	.short	0x010a
        /*0726*/ 	.byte	0x04
	.zero		1


	//   ....[95]....
        /*0728*/ 	.word	0x00004dc0
        /*072c*/ 	.word	0x00000000
        /*0730*/ 	.word	0x000000d8
        /*0734*/ 	.short	0x010a
        /*0736*/ 	.byte	0xff
	.zero		1


	//   ....[96]....
        /*0738*/ 	.word	0x000050c0
        /*073c*/ 	.word	0x00000000
        /*0740*/ 	.word	0x000000f0
        /*0744*/ 	.short	0x010a
        /*0746*/ 	.byte	0xff
	.zero		1


	//   ....[97]....
        /*0748*/ 	.word	0x000051d0
        /*074c*/ 	.word	0x00000000
        /*0750*/ 	.word	0x00000000
        /*0754*/ 	.short	0x0101
        /*0756*/ 	.byte	0xff
	.zero		1


	//   ....[98]....
        /*0758*/ 	.word	0x00005c30
        /*075c*/ 	.word	0x000000ff
        /*0760*/ 	.word	0x000000a0
        /*0764*/ 	.short	0x010a
        /*0766*/ 	.byte	0x30
	.zero		1


	//   ....[99]....
        /*0768*/ 	.word	0x00005c70
        /*076c*/ 	.word	0x0000004f
        /*0770*/ 	.word	0x00000110
        /*0774*/ 	.short	0x010a
        /*0776*/ 	.byte	0xff
	.zero		1


	//   ....[100]....
        /*0778*/ 	.word	0x00005d60
        /*077c*/ 	.word	0x000000ff
        /*0780*/ 	.word	0x000000a0
        /*0784*/ 	.short	0x010a
        /*0786*/ 	.byte	0x30
	.zero		1


	//   ....[101]....
        /*0788*/ 	.word	0x00005f10
        /*078c*/ 	.word	0x0000004f
        /*0790*/ 	.word	0x00000110
        /*0794*/ 	.short	0x010a
        /*0796*/ 	.byte	0xff
	.zero		1


	//   ....[102]....
        /*0798*/ 	.word	0x00006680
        /*079c*/ 	.word	0x00000000
        /*07a0*/ 	.word	0x00000000
        /*07a4*/ 	.short	0x0101
        /*07a6*/ 	.byte	0xff
	.zero		1


	//   ....[103]....
        /*07a8*/ 	.word	0x00006690
        /*07ac*/ 	.word	0x00000003
        /*07b0*/ 	.word	0x000000a0
        /*07b4*/ 	.short	0x010a
        /*07b6*/ 	.byte	0xff
	.zero		1


	//   ....[104]....
        /*07b8*/ 	.word	0x00006750
        /*07bc*/ 	.word	0x00000003
        /*07c0*/ 	.word	0x000000a0
        /*07c4*/ 	.short	0x010a
        /*07c6*/ 	.byte	0xff
	.zero		1


	//   ....[105]....
        /*07c8*/ 	.word	0x00007050
        /*07cc*/ 	.word	0x00000000
        /*07d0*/ 	.word	0x00000000
        /*07d4*/ 	.short	0x0101
        /*07d6*/ 	.byte	0xff
	.zero		1


	//   ....[106]....
        /*07d8*/ 	.word	0x00007070
        /*07dc*/ 	.word	0x00000003
        /*07e0*/ 	.word	0x000000a0
        /*07e4*/ 	.short	0x010a
        /*07e6*/ 	.byte	0xff
	.zero		1


	//   ....[107]....
        /*07e8*/ 	.word	0x00007120
        /*07ec*/ 	.word	0x00000003
        /*07f0*/ 	.word	0x000000a0
        /*07f4*/ 	.short	0x010a
        /*07f6*/ 	.byte	0xff
	.zero		1


	//   ....[108]....
        /*07f8*/ 	.word	0x00007a20
        /*07fc*/ 	.word	0x00000000
        /*0800*/ 	.word	0x00000000
        /*0804*/ 	.short	0x0101
        /*0806*/ 	.byte	0xff
	.zero		1


	//   ....[109]....
        /*0808*/ 	.word	0x00007a40
        /*080c*/ 	.word	0x00000014
        /*0810*/ 	.word	0x000000a0
        /*0814*/ 	.short	0x010a
        /*0816*/ 	.byte	0xff
	.zero		1


	//   ....[110]....
        /*0818*/ 	.word	0x00007af0
        /*081c*/ 	.word	0x00000014
        /*0820*/ 	.word	0x000000a0
        /*0824*/ 	.short	0x010a
        /*0826*/ 	.byte	0xff
	.zero		1


	//   ....[111]....
        /*0828*/ 	.word	0x00007e50
        /*082c*/ 	.word	0x000000ff
        /*0830*/ 	.word	0x00000000
        /*0834*/ 	.short	0x0101
        /*0836*/ 	.byte	0x05
	.zero		1


	//   ....[112]....
        /*0838*/ 	.word	0x00008440
        /*083c*/ 	.word	0x00000003
        /*0840*/ 	.word	0x00000000
        /*0844*/ 	.short	0x0101
        /*0846*/ 	.byte	0xff
	.zero		1


	//   ....[113]....
        /*0848*/ 	.word	0x000086c0
        /*084c*/ 	.word	0x000000ff
        /*0850*/ 	.word	0x00000000
        /*0854*/ 	.short	0x0101
        /*0856*/ 	.byte	0x04
	.zero		1


	//   ....[114]....
        /*0858*/ 	.word	0x000086e0
        /*085c*/ 	.word	0x00000004
        /*0860*/ 	.word	0x00000140
        /*0864*/ 	.short	0x010a
        /*0866*/ 	.byte	0xff
	.zero		1


	//   ....[115]....
        /*0868*/ 	.word	0x00008740
        /*086c*/ 	.word	0x00000004
        /*0870*/ 	.word	0x00000050
        /*0874*/ 	.short	0x010a
        /*0876*/ 	.byte	0xff
	.zero		1


	//   ....[116]....
        /*0878*/ 	.word	0x00008790
        /*087c*/ 	.word	0x00000008
        /*0880*/ 	.word	0x000000f0
        /*0884*/ 	.short	0x010a
        /*0886*/ 	.byte	0xff
	.zero		1


	//   ....[117]....
        /*0888*/ 	.word	0x000087f0
        /*088c*/ 	.word	0x00000000
        /*0890*/ 	.word	0x00000000
        /*0894*/ 	.short	0x010a
        /*0896*/ 	.byte	0xff
	.zero		1


	//   ....[118]....
        /*0898*/ 	.word	0x00008850
        /*089c*/ 	.word	0x00000000
        /*08a0*/ 	.word	0x00000000
        /*08a4*/ 	.short	0x010a
        /*08a6*/ 	.byte	0xff
	.zero		1


	//   ....[119]....
        /*08a8*/ 	.word	0x000088b0
        /*08ac*/ 	.word	0x00000000
        /*08b0*/ 	.word	0x00000000
        /*08b4*/ 	.short	0x010a
        /*08b6*/ 	.byte	0xff
	.zero		1


	//   ....[120]....
        /*08b8*/ 	.word	0x00008910
        /*08bc*/ 	.word	0x00000000
        /*08c0*/ 	.word	0x00000000
        /*08c4*/ 	.short	0x010a
        /*08c6*/ 	.byte	0xff
	.zero		1


	//   ....[121]....
        /*08c8*/ 	.word	0x00008970
        /*08cc*/ 	.word	0x00000000
        /*08d0*/ 	.word	0x00000000
        /*08d4*/ 	.short	0x010a
        /*08d6*/ 	.byte	0xff
	.zero		1


	//   ....[122]....
        /*08d8*/ 	.word	0x000089d0
        /*08dc*/ 	.word	0x00000000
        /*08e0*/ 	.word	0x00000000
        /*08e4*/ 	.short	0x010a
        /*08e6*/ 	.byte	0xff
	.zero		1


	//   ....[123]....
        /*08e8*/ 	.word	0x00008a30
        /*08ec*/ 	.word	0x00000000
        /*08f0*/ 	.word	0x00000000
        /*08f4*/ 	.short	0x010a
        /*08f6*/ 	.byte	0xff
	.zero		1


	//   ....[124]....
        /*08f8*/ 	.word	0x00008a90
        /*08fc*/ 	.word	0x00000000
        /*0900*/ 	.word	0x00000000
        /*0904*/ 	.short	0x010a
        /*0906*/ 	.byte	0xff
	.zero		1


	//   ....[125]....
        /*0908*/ 	.word	0x00008af0
        /*090c*/ 	.word	0x00000000
        /*0910*/ 	.word	0x00000000
        /*0914*/ 	.short	0x010a
        /*0916*/ 	.byte	0xff
	.zero		1


	//   ....[126]....
        /*0918*/ 	.word	0x00008b40
        /*091c*/ 	.word	0x00000000
        /*0920*/ 	.word	0x00000130
        /*0924*/ 	.short	0x010a
        /*0926*/ 	.byte	0xff
	.zero		1


	//   ....[127]....
        /*0928*/ 	.word	0x00008ba0
        /*092c*/ 	.word	0x00000000
        /*0930*/ 	.word	0x00000100
        /*0934*/ 	.short	0x010a
        /*0936*/ 	.byte	0xff
	.zero		1


	//   ....[128]....
        /*0938*/ 	.word	0x00008bf0
        /*093c*/ 	.word	0x00000000
        /*0940*/ 	.word	0x000000f0
        /*0944*/ 	.short	0x010a
        /*0946*/ 	.byte	0xff
	.zero		1


	//   ....[129]....
        /*0948*/ 	.word	0x00008c50
        /*094c*/ 	.word	0x00000000
        /*0950*/ 	.word	0x00000100
        /*0954*/ 	.short	0x010a
        /*0956*/ 	.byte	0xff
	.zero		1


	//   ....[130]....
        /*0958*/ 	.word	0x00008ca0
        /*095c*/ 	.word	0x00000000
        /*0960*/ 	.word	0x000000f0
        /*0964*/ 	.short	0x010a
        /*0966*/ 	.byte	0xff
	.zero		1


	//   ....[131]....
        /*0968*/ 	.word	0x00008d00
        /*096c*/ 	.word	0x00000003
        /*0970*/ 	.word	0x00000120
        /*0974*/ 	.short	0x010a
        /*0976*/ 	.byte	0xff
	.zero		1


	//   ....[132]....
        /*0978*/ 	.word	0x00008d60
        /*097c*/ 	.word	0x00000000
        /*0980*/ 	.word	0x00000000
        /*0984*/ 	.short	0x010a
        /*0986*/ 	.byte	0xff
	.zero		1


	//   ....[133]....
        /*0988*/ 	.word	0x00008dc0
        /*098c*/ 	.word	0x00000000
        /*0990*/ 	.word	0x00000000
        /*0994*/ 	.short	0x010a
        /*0996*/ 	.byte	0xff
	.zero		1


	//   ....[134]....
        /*0998*/ 	.word	0x00008e20
        /*099c*/ 	.word	0x00000000
        /*09a0*/ 	.word	0x00000000
        /*09a4*/ 	.short	0x010a
        /*09a6*/ 	.byte	0xff
	.zero		1


	//   ....[135]....
        /*09a8*/ 	.word	0x00008e70
        /*09ac*/ 	.word	0x00000000
        /*09b0*/ 	.word	0x000000f0
        /*09b4*/ 	.short	0x010a
        /*09b6*/ 	.byte	0xff
	.zero		1


	//   ....[136]....
        /*09b8*/ 	.word	0x00008ed0
        /*09bc*/ 	.word	0x00000000
        /*09c0*/ 	.word	0x000000e8
        /*09c4*/ 	.short	0x010a
        /*09c6*/ 	.byte	0xff
	.zero		1


	//   ....[137]....
        /*09c8*/ 	.word	0x00008f30
        /*09cc*/ 	.word	0x00000000
        /*09d0*/ 	.word	0x000000c0
        /*09d4*/ 	.short	0x010a
        /*09d6*/ 	.byte	0xff
	.zero		1


	//   ....[138]....
        /*09d8*/ 	.word	0x00008f90
        /*09dc*/ 	.word	0x00000000
        /*09e0*/ 	.word	0x000000c8
        /*09e4*/ 	.short	0x010a
        /*09e6*/ 	.byte	0xff
	.zero		1


	//   ....[139]....
        /*09e8*/ 	.word	0x00008ff0
        /*09ec*/ 	.word	0x00000000
        /*09f0*/ 	.word	0x000000d0
        /*09f4*/ 	.short	0x010a
        /*09f6*/ 	.byte	0xff
	.zero		1


	//   ....[140]....
        /*09f8*/ 	.word	0x00009050
        /*09fc*/ 	.word	0x00000000
        /*0a00*/ 	.word	0x000000d8
        /*0a04*/ 	.short	0x010a
        /*0a06*/ 	.byte	0xff
	.zero		1


	//   ....[141]....
        /*0a08*/ 	.word	0x000090b0
        /*0a0c*/ 	.word	0x00000000
        /*0a10*/ 	.word	0x000000c0
        /*0a14*/ 	.short	0x010a
        /*0a16*/ 	.byte	0xff
	.zero		1


	//   ....[142]....
        /*0a18*/ 	.word	0x00009110
        /*0a1c*/ 	.word	0x00000000
        /*0a20*/ 	.word	0x000000c8
        /*0a24*/ 	.short	0x010a
        /*0a26*/ 	.byte	0xff
	.zero		1


	//   ....[143]....
        /*0a28*/ 	.word	0x00009170
        /*0a2c*/ 	.word	0x00000000
        /*0a30*/ 	.word	0x000000d0
        /*0a34*/ 	.short	0x010a
        /*0a36*/ 	.byte	0xff
	.zero		1


	//   ....[144]....
        /*0a38*/ 	.word	0x000091c0
        /*0a3c*/ 	.word	0x00000000
        /*0a40*/ 	.word	0x000000f0
        /*0a44*/ 	.short	0x010a
        /*0a46*/ 	.byte	0xff
	.zero		1


	//   ....[145]....
        /*0a48*/ 	.word	0x00009220
        /*0a4c*/ 	.word	0x00000003
        /*0a50*/ 	.word	0x000000a0
        /*0a54*/ 	.short	0x010a
        /*0a56*/ 	.byte	0xff
	.zero		1


	//   ....[146]....
        /*0a58*/ 	.word	0x00009270
        /*0a5c*/ 	.word	0x0000004f
        /*0a60*/ 	.word	0x00000110
        /*0a64*/ 	.short	0x010a
        /*0a66*/ 	.byte	0xff
	.zero		1


	//   ....[147]....
        /*0a68*/ 	.word	0x000092c0
        /*0a6c*/ 	.word	0x00000003
        /*0a70*/ 	.word	0x000000a0
        /*0a74*/ 	.short	0x010a
        /*0a76*/ 	.byte	0xff
	.zero		1


	//   ....[148]....
        /*0a78*/ 	.word	0x00009310
        /*0a7c*/ 	.word	0x00000003
        /*0a80*/ 	.word	0x000000a0
        /*0a84*/ 	.short	0x010a
        /*0a86*/ 	.byte	0xff
	.zero		1


	//   ....[149]....
        /*0a88*/ 	.word	0x00009360
        /*0a8c*/ 	.word	0x00000014
        /*0a90*/ 	.word	0x000000a0
        /*0a94*/ 	.short	0x010a
        /*0a96*/ 	.byte	0xff
	.zero		1


	//----- nvinfo : EIATTR_NUM_MBARRIERS
	.align		4
.L_47:
        /*0a98*/ 	.byte	0x03, 0x38
        /*0a9a*/ 	.short	0x002a


	//----- nvinfo : EIATTR_EXIT_INSTR_OFFSETS
	.align		4
        /*0a9c*/ 	.byte	0x04, 0x1c
        /*0a9e*/ 	.short	(.L_49 - .L_48)


	//   ....[0]....
.L_48:
        /*0aa0*/ 	.word	0x00002610


	//   ....[1]....
        /*0aa4*/ 	.word	0x00002b10


	//   ....[2]....
        /*0aa8*/ 	.word	0x00002b70


	//   ....[3]....
        /*0aac*/ 	.word	0x000038a0


	//   ....[4]....
        /*0ab0*/ 	.word	0x00004df0


	//   ....[5]....
        /*0ab4*/ 	.word	0x00004e30


	//   ....[6]....
        /*0ab8*/ 	.word	0x000085b0


	//   ....[7]....
        /*0abc*/ 	.word	0x00008630


	//   ....[8]....
        /*0ac0*/ 	.word	0x00008660


	//   ....[9]....
        /*0ac4*/ 	.word	0x000086d0


	//----- nvinfo : EIATTR_MAX_THREADS
	.align		4
.L_49:
        /*0ac8*/ 	.byte	0x04, 0x05
        /*0aca*/ 	.short	(.L_51 - .L_50)
.L_50:
        /*0acc*/ 	.word	0x00000100
        /*0ad0*/ 	.word	0x00000001
        /*0ad4*/ 	.word	0x00000001


	//----- nvinfo : EIATTR_CRS_STACK_SIZE
	.align		4
.L_51:
        /*0ad8*/ 	.byte	0x04, 0x1e
        /*0ada*/ 	.short	(.L_53 - .L_52)
.L_52:
        /*0adc*/ 	.word	0x00000000


	//----- nvinfo : EIATTR_CBANK_PARAM_SIZE
	.align		4
.L_53:
        /*0ae0*/ 	.byte	0x03, 0x19
        /*0ae2*/ 	.short	0x0a00


	//----- nvinfo : EIATTR_PARAM_CBANK
	.align		4
        /*0ae4*/ 	.byte	0x04, 0x0a
        /*0ae6*/ 	.short	(.L_55 - .L_54)
	.align		4
.L_54:
        /*0ae8*/ 	.word	index@(.nv.constant0._ZN7cutlass13device_kernelINS_4gemm6kernel13GemmUniversalIN4cute5tupleIJiiiiEEENS1_10collective13CollectiveMmaINS1_41MainloopSm100TmaUmmaWarpSpecializedSparseILi10ELi2ELi2ENS5_IJNS4_1CILi1EEESB_SB_EEEEENS5_IJNSA_ILi128EEENSA_ILi64EEESE_EEENS_12float_e4m3_tENS5_IJNS4_6LayoutINS5_IJiNS5_IJNSA_ILi2EEEiEEEiEEENS5_IJlNS5_IJSB_SJ_EEElEEEEENSI_INS5_IJNS5_IJSE_iEEESP_iEEENS5_IJNS5_IJSE_NSA_ILi16384EEEEEENS5_IJSB_lEEElEEEEEEEESH_NS5_IJlSB_lEEENS4_8TiledMMAINS4_8MMA_AtomIJNS4_26SM100_MMA_F8F6F4_SS_SPARSEISH_SH_fLi128ELi64ELNS4_4UMMA5MajorE0ELS12_0ELNS11_7ScaleInE0ELS13_0EEEEEENSI_ISC_NS5_IJNSA_ILi0EEES16_S16_EEEEENS5_IJNS4_10UnderscoreES19_S19_EEEEENS4_13SM90_TMA_LOADENS4_14ComposedLayoutINS4_7SwizzleILi2ELi4ELi3EEENS4_25smem_sparse_ptr_flag_bitsILi2ELi8EEENSI_INS5_IJNS5_IJSB_NSA_ILi8EEEEEENS5_IJSJ_SF_EEEEEENS5_IJNS5_IJS16_SE_EEESM_EEEEEEEvNS4_8identityES1C_NS1D_INS1E_ILi3ELi4ELi3EEENS4_18smem_ptr_flag_bitsILi8EEENSI_INS5_IJS1I_SE_EEENS5_IJSE_SB_EEEEEEEvS1Q_EENS_8epilogue10collective18CollectiveEpilogueINS1Z_23Sm100TmaWarpSpecializedILi4ELi2ELi16ELb1ELb0EEEJSG_NS5_IJNSI_ISE_SB_EENSI_INSA_ILi16EEESB_EEEEEfNS5_IJSB_llEEEfS28_NS1Z_6fusion15FusionCallbacksIS23_NS29_17LinearCombinationIffffLNS_15FloatRoundStyleE2EEESG_S27_JEEENS4_5SM1004TMEM4LOAD26SM100_TMEM_LOAD_32dp32b16xES1C_NS1D_INS1E_ILi2ELi5ELi2EEENS1S_ILi32EEENSI_INS5_IJNSA_ILi32EEENSA_ILi4EEEEEENS5_IJSB_S2L_EEEEEEENS4_39AutoVectorizingCopyWithAssumedAlignmentILi128EEENS4_14SM90_TMA_STOREES2Q_S2S_S2S_EEEvvEEEEvNT_6ParamsE)
        /*0aec*/ 	.short	0x0380
        /*0aee*/ 	.short	0x0a00


	//----- nvinfo : EIATTR_SW_WAR
	.align		4
.L_55:
        /*0af0*/ 	.byte	0x04, 0x36
        /*0af2*/ 	.short	(.L_57 - .L_56)
.L_56:
        /*0af4*/ 	.word	0x00000008
.L_57:


//--------------------- .nv.callgraph             --------------------------
	.section	.nv.callgraph,"",@"SHT_CUDA_CALLGRAPH"
	.align	4
	.sectionentsize	8
	.align		4
        /*0000*/ 	.word	0x00000000
	.align		4
        /*0004*/ 	.word	0xffffffff
	.align		4
        /*0008*/ 	.word	index@(_ZN7cutlass13device_kernelINS_4gemm6kernel13GemmUniversalIN4cute5tupleIJiiiiEEENS1_10collective13CollectiveMmaINS1_41MainloopSm100TmaUmmaWarpSpecializedSparseILi10ELi2ELi2ENS5_IJNS4_1CILi1EEESB_SB_EEEEENS5_IJNSA_ILi128EEENSA_ILi64EEESE_EEENS_12float_e4m3_tENS5_IJNS4_6LayoutINS5_IJiNS5_IJNSA_ILi2EEEiEEEiEEENS5_IJlNS5_IJSB_SJ_EEElEEEEENSI_INS5_IJNS5_IJSE_iEEESP_iEEENS5_IJNS5_IJSE_NSA_ILi16384EEEEEENS5_IJSB_lEEElEEEEEEEESH_NS5_IJlSB_lEEENS4_8TiledMMAINS4_8MMA_AtomIJNS4_26SM100_MMA_F8F6F4_SS_SPARSEISH_SH_fLi128ELi64ELNS4_4UMMA5MajorE0ELS12_0ELNS11_7ScaleInE0ELS13_0EEEEEENSI_ISC_NS5_IJNSA_ILi0EEES16_S16_EEEEENS5_IJNS4_10UnderscoreES19_S19_EEEEENS4_13SM90_TMA_LOADENS4_14ComposedLayoutINS4_7SwizzleILi2ELi4ELi3EEENS4_25smem_sparse_ptr_flag_bitsILi2ELi8EEENSI_INS5_IJNS5_IJSB_NSA_ILi8EEEEEENS5_IJSJ_SF_EEEEEENS5_IJNS5_IJS16_SE_EEESM_EEEEEEEvNS4_8identityES1C_NS1D_INS1E_ILi3ELi4ELi3EEENS4_18smem_ptr_flag_bitsILi8EEENSI_INS5_IJS1I_SE_EEENS5_IJSE_SB_EEEEEEEvS1Q_EENS_8epilogue10collective18CollectiveEpilogueINS1Z_23Sm100TmaWarpSpecializedILi4ELi2ELi16ELb1ELb0EEEJSG_NS5_IJNSI_ISE_SB_EENSI_INSA_ILi16EEESB_EEEEEfNS5_IJSB_llEEEfS28_NS1Z_6fusion15FusionCallbacksIS23_NS29_17LinearCombinationIffffLNS_15FloatRoundStyleE2EEESG_S27_JEEENS4_5SM1004TMEM4LOAD26SM100_TMEM_LOAD_32dp32b16xES1C_NS1D_INS1E_ILi2ELi5ELi2EEENS1S_ILi32EEENSI_INS5_IJNSA_ILi32EEENSA_ILi4EEEEEENS5_IJSB_S2L_EEEEEEENS4_39AutoVectorizingCopyWithAssumedAlignmentILi128EEENS4_14SM90_TMA_STOREES2Q_S2S_S2S_EEEvvEEEEvNT_6ParamsE)
	.align		4
        /*000c*/ 	.word	index@(__assertfail)
	.align		4
        /*0010*/ 	.word	0x00000000
	.align		4
        /*0014*/ 	.word	0xfffffffe
	.align		4
        /*0018*/ 	.word	0x00000000
	.align		4
        /*001c*/ 	.word	0xfffffffd
	.align		4
        /*0020*/ 	.word	0x00000000
	.align		4
        /*0024*/ 	.word	0xfffffffc


//--------------------- .nv.constant4             --------------------------
	.section	.nv.constant4,"a",@progbits
	.align	8
	.align		8
.nv.constant4:
        /*0000*/ 	.dword	__assertfail
	.align		8
        /*0008*/ 	.dword	__unnamed_1
	.align		8
        /*0010*/ 	.dword	__unnamed_2
	.align		8
        /*0018*/ 	.dword	_ZN39_INTERNAL_bfdb858f_4_k_cu_905ad5b0_29514cuda3std3__45__cpo5beginE
	.align		8
        /*0020*/ 	.dword	_ZN39_INTERNAL_bfdb858f_4_k_cu_905ad5b0_29514cuda3std3__45__cpo3endE
	.align		8
        /*0028*/ 	.dword	_ZN39_INTERNAL_bfdb858f_4_k_cu_905ad5b0_29514cuda3std3__45__cpo6cbeginE
	.align		8
        /*0030*/ 	.dword	_ZN39_INTERNAL_bfdb858f_4_k_cu_905ad5b0_29514cuda3std3__45__cpo4cendE
	.align		8
        /*0038*/ 	.dword	_ZN39_INTERNAL_bfdb858f_4_k_cu_905ad5b0_29514cuda3std3__441_GLOBAL__N__bfdb858f_4_k_cu_905ad5b0_29516ignoreE
	.align		8
        /*0040*/ 	.dword	_ZN39_INTERNAL_bfdb858f_4_k_cu_905ad5b0_29514cuda3std3__419piecewise_constructE
	.align		8
        /*0048*/ 	.dword	_ZN39_INTERNAL_bfdb858f_4_k_cu_905ad5b0_29514cuda3std3__48in_placeE
	.align		8
        /*0050*/ 	.dword	_ZN39_INTERNAL_bfdb858f_4_k_cu_905ad5b0_29514cuda3std6ranges3__45__cpo4swapE
	.align		8
        /*0058*/ 	.dword	_ZN39_INTERNAL_bfdb858f_4_k_cu_905ad5b0_29514cuda3std6ranges3__45__cpo9iter_moveE
	.align		8
        /*0060*/ 	.dword	_ZN39_INTERNAL_bfdb858f_4_k_cu_905ad5b0_29514cute7productE
	.align		8
        /*0068*/ 	.dword	_ZN39_INTERNAL_bfdb858f_4_k_cu_905ad5b0_29514cute1_E
	.align		8
        /*0070*/ 	.dword	$str$25
	.align		8
        /*0078*/ 	.dword	$str$26
	.align		8
        /*0080*/ 	.dword	$str$27
	.align		8
        /*0088*/ 	.dword	$str$28


//--------------------- .text._ZN7cutlass13device_kernelINS_4gemm6kernel13GemmUniversalIN4cute5tupleIJiiiiEEENS1_10collective13CollectiveMmaINS1_41MainloopSm100TmaUmmaWarpSpecializedSparseILi10ELi2ELi2ENS5_IJNS4_1CILi1EEESB_SB_EEEEENS5_IJNSA_ILi128EEENSA_ILi64EEESE_EEENS_12float_e4m3_tENS5_IJNS4_6LayoutINS5_IJiNS5_IJNSA_ILi2EEEiEEEiEEENS5_IJlNS5_IJSB_SJ_EEElEEEEENSI_INS5_IJNS5_IJSE_iEEESP_iEEENS5_IJNS5_IJSE_NSA_ILi16384EEEEEENS5_IJSB_lEEElEEEEEEEESH_NS5_IJlSB_lEEENS4_8TiledMMAINS4_8MMA_AtomIJNS4_26SM100_MMA_F8F6F4_SS_SPARSEISH_SH_fLi128ELi64ELNS4_4UMMA5MajorE0ELS12_0ELNS11_7ScaleInE0ELS13_0EEEEEENSI_ISC_NS5_IJNSA_ILi0EEES16_S16_EEEEENS5_IJNS4_10UnderscoreES19_S19_EEEEENS4_13SM90_TMA_LOADENS4_14ComposedLayoutINS4_7SwizzleILi2ELi4ELi3EEENS4_25smem_sparse_ptr_flag_bitsILi2ELi8EEENSI_INS5_IJNS5_IJSB_NSA_ILi8EEEEEENS5_IJSJ_SF_EEEEEENS5_IJNS5_IJS16_SE_EEESM_EEEEEEEvNS4_8identityES1C_NS1D_INS1E_ILi3ELi4ELi3EEENS4_18smem_ptr_flag_bitsILi8EEENSI_INS5_IJS1I_SE_EEENS5_IJSE_SB_EEEEEEEvS1Q_EENS_8epilogue10collective18CollectiveEpilogueINS1Z_23Sm100TmaWarpSpecializedILi4ELi2ELi16ELb1ELb0EEEJSG_NS5_IJNSI_ISE_SB_EENSI_INSA_ILi16EEESB_EEEEEfNS5_IJSB_llEEEfS28_NS1Z_6fusion15FusionCallbacksIS23_NS29_17LinearCombinationIffffLNS_15FloatRoundStyleE2EEESG_S27_JEEENS4_5SM1004TMEM4LOAD26SM100_TMEM_LOAD_32dp32b16xES1C_NS1D_INS1E_ILi2ELi5ELi2EEENS1S_ILi32EEENSI_INS5_IJNSA_ILi32EEENSA_ILi4EEEEEENS5_IJSB_S2L_EEEEEEENS4_39AutoVectorizingCopyWithAssumedAlignmentILi128EEENS4_14SM90_TMA_STOREES2Q_S2S_S2S_EEEvvEEEEvNT_6ParamsE --------------------------
	.section	.text._ZN7cutlass13device_kernelINS_4gemm6kernel13GemmUniversalIN4cute5tupleIJiiiiEEENS1_10collective13CollectiveMmaINS1_41MainloopSm100TmaUmmaWarpSpecializedSparseILi10ELi2ELi2ENS5_IJNS4_1CILi1EEESB_SB_EEEEENS5_IJNSA_ILi128EEENSA_ILi64EEESE_EEENS_12float_e4m3_tENS5_IJNS4_6LayoutINS5_IJiNS5_IJNSA_ILi2EEEiEEEiEEENS5_IJlNS5_IJSB_SJ_EEElEEEEENSI_INS5_IJNS5_IJSE_iEEESP_iEEENS5_IJNS5_IJSE_NSA_ILi16384EEEEEENS5_IJSB_lEEElEEEEEEEESH_NS5_IJlSB_lEEENS4_8TiledMMAINS4_8MMA_AtomIJNS4_26SM100_MMA_F8F6F4_SS_SPARSEISH_SH_fLi128ELi64ELNS4_4UMMA5MajorE0ELS12_0ELNS11_7ScaleInE0ELS13_0EEEEEENSI_ISC_NS5_IJNSA_ILi0EEES16_S16_EEEEENS5_IJNS4_10UnderscoreES19_S19_EEEEENS4_13SM90_TMA_LOADENS4_14ComposedLayoutINS4_7SwizzleILi2ELi4ELi3EEENS4_25smem_sparse_ptr_flag_bitsILi2ELi8EEENSI_INS5_IJNS5_IJSB_NSA_ILi8EEEEEENS5_IJSJ_SF_EEEEEENS5_IJNS5_IJS16_SE_EEESM_EEEEEEEvNS4_8identityES1C_NS1D_INS1E_ILi3ELi4ELi3EEENS4_18smem_ptr_flag_bitsILi8EEENSI_INS5_IJS1I_SE_EEENS5_IJSE_SB_EEEEEEEvS1Q_EENS_8epilogue10collective18CollectiveEpilogueINS1Z_23Sm100TmaWarpSpecializedILi4ELi2ELi16ELb1ELb0EEEJSG_NS5_IJNSI_ISE_SB_EENSI_INSA_ILi16EEESB_EEEEEfNS5_IJSB_llEEEfS28_NS1Z_6fusion15FusionCallbacksIS23_NS29_17LinearCombinationIffffLNS_15FloatRoundStyleE2EEESG_S27_JEEENS4_5SM1004TMEM4LOAD26SM100_TMEM_LOAD_32dp32b16xES1C_NS1D_INS1E_ILi2ELi5ELi2EEENS1S_ILi32EEENSI_INS5_IJNSA_ILi32EEENSA_ILi4EEEEEENS5_IJSB_S2L_EEEEEEENS4_39AutoVectorizingCopyWithAssumedAlignmentILi128EEENS4_14SM90_TMA_STOREES2Q_S2S_S2S_EEEvvEEEEvNT_6ParamsE,"ax",@progbits
	.align	128
.text._ZN7cutlass13device_kernelINS_4gemm6kernel13GemmUniversalIN4cute5tupleIJiiiiEEENS1_10collective13CollectiveMmaINS1_41MainloopSm100TmaUmmaWarpSpecializedSparseILi10ELi2ELi2ENS5_IJNS4_1CILi1EEESB_SB_EEEEENS5_IJNSA_ILi128EEENSA_ILi64EEESE_EEENS_12float_e4m3_tENS5_IJNS4_6LayoutINS5_IJiNS5_IJNSA_ILi2EEEiEEEiEEENS5_IJlNS5_IJSB_SJ_EEElEEEEENSI_INS5_IJNS5_IJSE_iEEESP_iEEENS5_IJNS5_IJSE_NSA_ILi16384EEEEEENS5_IJSB_lEEElEEEEEEEESH_NS5_IJlSB_lEEENS4_8TiledMMAINS4_8MMA_AtomIJNS4_26SM100_MMA_F8F6F4_SS_SPARSEISH_SH_fLi128ELi64ELNS4_4UMMA5MajorE0ELS12_0ELNS11_7ScaleInE0ELS13_0EEEEEENSI_ISC_NS5_IJNSA_ILi0EEES16_S16_EEEEENS5_IJNS4_10UnderscoreES19_S19_EEEEENS4_13SM90_TMA_LOADENS4_14ComposedLayoutINS4_7SwizzleILi2ELi4ELi3EEENS4_25smem_sparse_ptr_flag_bitsILi2ELi8EEENSI_INS5_IJNS5_IJSB_NSA_ILi8EEEEEENS5_IJSJ_SF_EEEEEENS5_IJNS5_IJS16_SE_EEESM_EEEEEEEvNS4_8identityES1C_NS1D_INS1E_ILi3ELi4ELi3EEENS4_18smem_ptr_flag_bitsILi8EEENSI_INS5_IJS1I_SE_EEENS5_IJSE_SB_EEEEEEEvS1Q_EENS_8epilogue10collective18CollectiveEpilogueINS1Z_23Sm100TmaWarpSpecializedILi4ELi2ELi16ELb1ELb0EEEJSG_NS5_IJNSI_ISE_SB_EENSI_INSA_ILi16EEESB_EEEEEfNS5_IJSB_llEEEfS28_NS1Z_6fusion15FusionCallbacksIS23_NS29_17LinearCombinationIffffLNS_15FloatRoundStyleE2EEESG_S27_JEEENS4_5SM1004TMEM4LOAD26SM100_TMEM_LOAD_32dp32b16xES1C_NS1D_INS1E_ILi2ELi5ELi2EEENS1S_ILi32EEENSI_INS5_IJNSA_ILi32EEENSA_ILi4EEEEEENS5_IJSB_S2L_EEEEEEENS4_39AutoVectorizingCopyWithAssumedAlignmentILi128EEENS4_14SM90_TMA_STOREES2Q_S2S_S2S_EEEvvEEEEvNT_6ParamsE:
        .type           _ZN7cutlass13device_kernelINS_4gemm6kernel13GemmUniversalIN4cute5tupleIJiiiiEEENS1_10collective13CollectiveMmaINS1_41MainloopSm100TmaUmmaWarpSpecializedSparseILi10ELi2ELi2ENS5_IJNS4_1CILi1EEESB_SB_EEEEENS5_IJNSA_ILi128EEENSA_ILi64EEESE_EEENS_12float_e4m3_tENS5_IJNS4_6LayoutINS5_IJiNS5_IJNSA_ILi2EEEiEEEiEEENS5_IJlNS5_IJSB_SJ_EEElEEEEENSI_INS5_IJNS5_IJSE_iEEESP_iEEENS5_IJNS5_IJSE_NSA_ILi16384EEEEEENS5_IJSB_lEEElEEEEEEEESH_NS5_IJlSB_lEEENS4_8TiledMMAINS4_8MMA_AtomIJNS4_26SM100_MMA_F8F6F4_SS_SPARSEISH_SH_fLi128ELi64ELNS4_4UMMA5MajorE0ELS12_0ELNS11_7ScaleInE0ELS13_0EEEEEENSI_ISC_NS5_IJNSA_ILi0EEES16_S16_EEEEENS5_IJNS4_10UnderscoreES19_S19_EEEEENS4_13SM90_TMA_LOADENS4_14ComposedLayoutINS4_7SwizzleILi2ELi4ELi3EEENS4_25smem_sparse_ptr_flag_bitsILi2ELi8EEENSI_INS5_IJNS5_IJSB_NSA_ILi8EEEEEENS5_IJSJ_SF_EEEEEENS5_IJNS5_IJS16_SE_EEESM_EEEEEEEvNS4_8identityES1C_NS1D_INS1E_ILi3ELi4ELi3EEENS4_18smem_ptr_flag_bitsILi8EEENSI_INS5_IJS1I_SE_EEENS5_IJSE_SB_EEEEEEEvS1Q_EENS_8epilogue10collective18CollectiveEpilogueINS1Z_23Sm100TmaWarpSpecializedILi4ELi2ELi16ELb1ELb0EEEJSG_NS5_IJNSI_ISE_SB_EENSI_INSA_ILi16EEESB_EEEEEfNS5_IJSB_llEEEfS28_NS1Z_6fusion15FusionCallbacksIS23_NS29_17LinearCombinationIffffLNS_15FloatRoundStyleE2EEESG_S27_JEEENS4_5SM1004TMEM4LOAD26SM100_TMEM_LOAD_32dp32b16xES1C_NS1D_INS1E_ILi2ELi5ELi2EEENS1S_ILi32EEENSI_INS5_IJNSA_ILi32EEENSA_ILi4EEEEEENS5_IJSB_S2L_EEEEEEENS4_39AutoVectorizingCopyWithAssumedAlignmentILi128EEENS4_14SM90_TMA_STOREES2Q_S2S_S2S_EEEvvEEEEvNT_6ParamsE,@function
        .size           _ZN7cutlass13device_kernelINS_4gemm6kernel13GemmUniversalIN4cute5tupleIJiiiiEEENS1_10collective13CollectiveMmaINS1_41MainloopSm100TmaUmmaWarpSpecializedSparseILi10ELi2ELi2ENS5_IJNS4_1CILi1EEESB_SB_EEEEENS5_IJNSA_ILi128EEENSA_ILi64EEESE_EEENS_12float_e4m3_tENS5_IJNS4_6LayoutINS5_IJiNS5_IJNSA_ILi2EEEiEEEiEEENS5_IJlNS5_IJSB_SJ_EEElEEEEENSI_INS5_IJNS5_IJSE_iEEESP_iEEENS5_IJNS5_IJSE_NSA_ILi16384EEEEEENS5_IJSB_lEEElEEEEEEEESH_NS5_IJlSB_lEEENS4_8TiledMMAINS4_8MMA_AtomIJNS4_26SM100_MMA_F8F6F4_SS_SPARSEISH_SH_fLi128ELi64ELNS4_4UMMA5MajorE0ELS12_0ELNS11_7ScaleInE0ELS13_0EEEEEENSI_ISC_NS5_IJNSA_ILi0EEES16_S16_EEEEENS5_IJNS4_10UnderscoreES19_S19_EEEEENS4_13SM90_TMA_LOADENS4_14ComposedLayoutINS4_7SwizzleILi2ELi4ELi3EEENS4_25smem_sparse_ptr_flag_bitsILi2ELi8EEENSI_INS5_IJNS5_IJSB_NSA_ILi8EEEEEENS5_IJSJ_SF_EEEEEENS5_IJNS5_IJS16_SE_EEESM_EEEEEEEvNS4_8identityES1C_NS1D_INS1E_ILi3ELi4ELi3EEENS4_18smem_ptr_flag_bitsILi8EEENSI_INS5_IJS1I_SE_EEENS5_IJSE_SB_EEEEEEEvS1Q_EENS_8epilogue10collective18CollectiveEpilogueINS1Z_23Sm100TmaWarpSpecializedILi4ELi2ELi16ELb1ELb0EEEJSG_NS5_IJNSI_ISE_SB_EENSI_INSA_ILi16EEESB_EEEEEfNS5_IJSB_llEEEfS28_NS1Z_6fusion15FusionCallbacksIS23_NS29_17LinearCombinationIffffLNS_15FloatRoundStyleE2EEESG_S27_JEEENS4_5SM1004TMEM4LOAD26SM100_TMEM_LOAD_32dp32b16xES1C_NS1D_INS1E_ILi2ELi5ELi2EEENS1S_ILi32EEENSI_INS5_IJNSA_ILi32EEENSA_ILi4EEEEEENS5_IJSB_S2L_EEEEEEENS4_39AutoVectorizingCopyWithAssumedAlignmentILi128EEENS4_14SM90_TMA_STOREES2Q_S2S_S2S_EEEvvEEEEvNT_6ParamsE,(.L_x_180 - _ZN7cutlass13device_kernelINS_4gemm6kernel13GemmUniversalIN4cute5tupleIJiiiiEEENS1_10collective13CollectiveMmaINS1_41MainloopSm100TmaUmmaWarpSpecializedSparseILi10ELi2ELi2ENS5_IJNS4_1CILi1EEESB_SB_EEEEENS5_IJNSA_ILi128EEENSA_ILi64EEESE_EEENS_12float_e4m3_tENS5_IJNS4_6LayoutINS5_IJiNS5_IJNSA_ILi2EEEiEEEiEEENS5_IJlNS5_IJSB_SJ_EEElEEEEENSI_INS5_IJNS5_IJSE_iEEESP_iEEENS5_IJNS5_IJSE_NSA_ILi16384EEEEEENS5_IJSB_lEEElEEEEEEEESH_NS5_IJlSB_lEEENS4_8TiledMMAINS4_8MMA_AtomIJNS4_26SM100_MMA_F8F6F4_SS_SPARSEISH_SH_fLi128ELi64ELNS4_4UMMA5MajorE0ELS12_0ELNS11_7ScaleInE0ELS13_0EEEEEENSI_ISC_NS5_IJNSA_ILi0EEES16_S16_EEEEENS5_IJNS4_10UnderscoreES19_S19_EEEEENS4_13SM90_TMA_LOADENS4_14ComposedLayoutINS4_7SwizzleILi2ELi4ELi3EEENS4_25smem_sparse_ptr_flag_bitsILi2ELi8EEENSI_INS5_IJNS5_IJSB_NSA_ILi8EEEEEENS5_IJSJ_SF_EEEEEENS5_IJNS5_IJS16_SE_EEESM_EEEEEEEvNS4_8identityES1C_NS1D_INS1E_ILi3ELi4ELi3EEENS4_18smem_ptr_flag_bitsILi8EEENSI_INS5_IJS1I_SE_EEENS5_IJSE_SB_EEEEEEEvS1Q_EENS_8epilogue10collective18CollectiveEpilogueINS1Z_23Sm100TmaWarpSpecializedILi4ELi2ELi16ELb1ELb0EEEJSG_NS5_IJNSI_ISE_SB_EENSI_INSA_ILi16EEESB_EEEEEfNS5_IJSB_llEEEfS28_NS1Z_6fusion15FusionCallbacksIS23_NS29_17LinearCombinationIffffLNS_15FloatRoundStyleE2EEESG_S27_JEEENS4_5SM1004TMEM4LOAD26SM100_TMEM_LOAD_32dp32b16xES1C_NS1D_INS1E_ILi2ELi5ELi2EEENS1S_ILi32EEENSI_INS5_IJNSA_ILi32EEENSA_ILi4EEEEEENS5_IJSB_S2L_EEEEEEENS4_39AutoVectorizingCopyWithAssumedAlignmentILi128EEENS4_14SM90_TMA_STOREES2Q_S2S_S2S_EEEvvEEEEvNT_6ParamsE)
        .other          _ZN7cutlass13device_kernelINS_4gemm6kernel13GemmUniversalIN4cute5tupleIJiiiiEEENS1_10collective13CollectiveMmaINS1_41MainloopSm100TmaUmmaWarpSpecializedSparseILi10ELi2ELi2ENS5_IJNS4_1CILi1EEESB_SB_EEEEENS5_IJNSA_ILi128EEENSA_ILi64EEESE_EEENS_12float_e4m3_tENS5_IJNS4_6LayoutINS5_IJiNS5_IJNSA_ILi2EEEiEEEiEEENS5_IJlNS5_IJSB_SJ_EEElEEEEENSI_INS5_IJNS5_IJSE_iEEESP_iEEENS5_IJNS5_IJSE_NSA_ILi16384EEEEEENS5_IJSB_lEEElEEEEEEEESH_NS5_IJlSB_lEEENS4_8TiledMMAINS4_8MMA_AtomIJNS4_26SM100_MMA_F8F6F4_SS_SPARSEISH_SH_fLi128ELi64ELNS4_4UMMA5MajorE0ELS12_0ELNS11_7ScaleInE0ELS13_0EEEEEENSI_ISC_NS5_IJNSA_ILi0EEES16_S16_EEEEENS5_IJNS4_10UnderscoreES19_S19_EEEEENS4_13SM90_TMA_LOADENS4_14ComposedLayoutINS4_7SwizzleILi2ELi4ELi3EEENS4_25smem_sparse_ptr_flag_bitsILi2ELi8EEENSI_INS5_IJNS5_IJSB_NSA_ILi8EEEEEENS5_IJSJ_SF_EEEEEENS5_IJNS5_IJS16_SE_EEESM_EEEEEEEvNS4_8identityES1C_NS1D_INS1E_ILi3ELi4ELi3EEENS4_18smem_ptr_flag_bitsILi8EEENSI_INS5_IJS1I_SE_EEENS5_IJSE_SB_EEEEEEEvS1Q_EENS_8epilogue10collective18CollectiveEpilogueINS1Z_23Sm100TmaWarpSpecializedILi4ELi2ELi16ELb1ELb0EEEJSG_NS5_IJNSI_ISE_SB_EENSI_INSA_ILi16EEESB_EEEEEfNS5_IJSB_llEEEfS28_NS1Z_6fusion15FusionCallbacksIS23_NS29_17LinearCombinationIffffLNS_15FloatRoundStyleE2EEESG_S27_JEEENS4_5SM1004TMEM4LOAD26SM100_TMEM_LOAD_32dp32b16xES1C_NS1D_INS1E_ILi2ELi5ELi2EEENS1S_ILi32EEENSI_INS5_IJNSA_ILi32EEENSA_ILi4EEEEEENS5_IJSB_S2L_EEEEEEENS4_39AutoVectorizingCopyWithAssumedAlignmentILi128EEENS4_14SM90_TMA_STOREES2Q_S2S_S2S_EEEvvEEEEvNT_6ParamsE,@"STO_CUDA_ENTRY STV_DEFAULT"
_ZN7cutlass13device_kernelINS_4gemm6kernel13GemmUniversalIN4cute5tupleIJiiiiEEENS1_10collective13CollectiveMmaINS1_41MainloopSm100TmaUmmaWarpSpecializedSparseILi10ELi2ELi2ENS5_IJNS4_1CILi1EEESB_SB_EEEEENS5_IJNSA_ILi128EEENSA_ILi64EEESE_EEENS_12float_e4m3_tENS5_IJNS4_6LayoutINS5_IJiNS5_IJNSA_ILi2EEEiEEEiEEENS5_IJlNS5_IJSB_SJ_EEElEEEEENSI_INS5_IJNS5_IJSE_iEEESP_iEEENS5_IJNS5_IJSE_NSA_ILi16384EEEEEENS5_IJSB_lEEElEEEEEEEESH_NS5_IJlSB_lEEENS4_8TiledMMAINS4_8MMA_AtomIJNS4_26SM100_MMA_F8F6F4_SS_SPARSEISH_SH_fLi128ELi64ELNS4_4UMMA5MajorE0ELS12_0ELNS11_7ScaleInE0ELS13_0EEEEEENSI_ISC_NS5_IJNSA_ILi0EEES16_S16_EEEEENS5_IJNS4_10UnderscoreES19_S19_EEEEENS4_13SM90_TMA_LOADENS4_14ComposedLayoutINS4_7SwizzleILi2ELi4ELi3EEENS4_25smem_sparse_ptr_flag_bitsILi2ELi8EEENSI_INS5_IJNS5_IJSB_NSA_ILi8EEEEEENS5_IJSJ_SF_EEEEEENS5_IJNS5_IJS16_SE_EEESM_EEEEEEEvNS4_8identityES1C_NS1D_INS1E_ILi3ELi4ELi3EEENS4_18smem_ptr_flag_bitsILi8EEENSI_INS5_IJS1I_SE_EEENS5_IJSE_SB_EEEEEEEvS1Q_EENS_8epilogue10collective18CollectiveEpilogueINS1Z_23Sm100TmaWarpSpecializedILi4ELi2ELi16ELb1ELb0EEEJSG_NS5_IJNSI_ISE_SB_EENSI_INSA_ILi16EEESB_EEEEEfNS5_IJSB_llEEEfS28_NS1Z_6fusion15FusionCallbacksIS23_NS29_17LinearCombinationIffffLNS_15FloatRoundStyleE2EEESG_S27_JEEENS4_5SM1004TMEM4LOAD26SM100_TMEM_LOAD_32dp32b16xES1C_NS1D_INS1E_ILi2ELi5ELi2EEENS1S_ILi32EEENSI_INS5_IJNSA_ILi32EEENSA_ILi4EEEEEENS5_IJSB_S2L_EEEEEEENS4_39AutoVectorizingCopyWithAssumedAlignmentILi128EEENS4_14SM90_TMA_STOREES2Q_S2S_S2S_EEEvvEEEEvNT_6ParamsE:
[----:B------:R-:W1:Y:S01]  /*0000*/  LDC R1, c[0x0][0x37c] ;  /* 0x0000df00ff017b82 */ /* 0x000e620000000800 */
[----:B------:R-:W2:Y:S01]  /*0010*/  S2R R72, SR_TID.X ;  /* 0x0000000000487919 */ /* 0x000ea20000002100 */
[----:B------:R-:W3:Y:S01]  /*0020*/  LDCU.64 UR4, c[0x0][0xa90] ;  /* 0x00015200ff0477ac */ /* 0x000ee20008000a00 */
[----:B------:R-:W-:Y:S02]  /*0030*/  PRMT R59, RZ, 0x7610, R59 ;  /* 0x00007610ff3b7816 */ /* 0x000fe4000000003b */
[----:B------:R-:W-:Y:S01]  /*0040*/  ELECT P4, URZ, PT ;  /* 0x0000000000ff782f */ /* 0x000fe20003880000 */
[----:B------:R-:W4:Y:S01]  /*0050*/  LDCU.64 UR38, c[0x0][0x358] ;  /* 0x00006b00ff2677ac */ /* 0x000f220008000a00 */
[----:B---3--:R-:W-:-:S04]  /*0060*/  UISETP.NE.U32.AND UP0, UPT, UR4, URZ, UPT ;  /* 0x000000ff0400728c */ /* 0x008fc8000bf05070 */
[----:B------:R-:W-:Y:S01]  /*0070*/  UISETP.NE.AND.EX UP0, UPT, UR5, URZ, UPT, UP0 ;  /* 0x000000ff0500728c */ /* 0x000fe2000bf05300 */
[----:B--2---:R-:W-:-:S05]  /*0080*/  SHF.R.U32.HI R63, RZ, 0x5, R72 ;  /* 0x00000005ff3f7819 */ /* 0x004fca0000011648 */
[----:B------:R-:W2:Y:S02]  /*0090*/  SHFL.IDX PT, R0, R63, RZ, 0x1f ;  /* 0x00001fff3f007589 */ /* 0x000ea400000e0000 */
[----:B--2---:R-:W-:Y:S01]  /*00a0*/  R2UR UR8, R0 ;  /* 0x00000000000872ca */ /* 0x004fe200000e0000 */
[----:B-1--4-:R-:W-:-:S14]  /*00b0*/  BRA.U UP0, `(.L_x_0) ;  /* 0x00000001002c7547 */ /* 0x012fdc000b800000 */
[----:B------:R-:W1:Y:S02]  /*00c0*/  LDCU.64 UR6, c[0x0][0xa88] ;  /* 0x00015100ff0677ac */ /* 0x000e640008000a00 */
[----:B-1----:R-:W-:-:S04]  /*00d0*/  UISETP.NE.U32.AND UP0, UPT, UR6, URZ, UPT ;  /* 0x000000ff0600728c */ /* 0x002fc8000bf05070 */
[----:B------:R-:W-:-:S09]  /*00e0*/  UISETP.NE.AND.EX UP0, UPT, UR7, URZ, UPT, UP0 ;  /* 0x000000ff0700728c */ /* 0x000fd2000bf05300 */
[----:B------:R-:W-:Y:S05]  /*00f0*/  BRA.U !UP0, `(.L_x_1) ;  /* 0x0000000108107547 */ /* 0x000fea000b800000 */
[----:B------:R-:W1:Y:S02]  /*0100*/  LDC.64 R2, c[0x0][0xa88] ;  /* 0x0002a200ff027b82 */ /* 0x000e640000000a00 */
[----:B-1----:R1:W5:Y:S01]  /*0110*/  LDG.E R35, desc[UR38][R2.64] ;  /* 0x0000002602237981 */ /* 0x002362000c1e1900 */
[----:B------:R-:W-:Y:S01]  /*0120*/  HFMA2 R59, -RZ, RZ, 0, 5.9604644775390625e-08 ;  /* 0x00000001ff3b7431 */ /* 0x000fe200000001ff */
[----:B------:R-:W-:Y:S05]  /*0130*/  BRA `(.L_x_0) ;  /* 0x00000000000c7947 */ /* 0x000fea0003800000 */
.L_x_1:
[----:B------:R-:W1:Y:S01]  /*0140*/  LDCU UR6, c[0x0][0xa80] ;  /* 0x00015000ff0677ac */ /* 0x000e620008000800 */
[----:B------:R-:W-:Y:S01]  /*0150*/  HFMA2 R59, -RZ, RZ, 0, 5.9604644775390625e-08 ;  /* 0x00000001ff3b7431 */ /* 0x000fe200000001ff */
[----:B-1----:R-:W-:-:S07]  /*0160*/  MOV R35, UR6 ;  /* 0x0000000600237c02 */ /* 0x002fce0008000f00 */
.L_x_0:
[----:B------:R-:W2:Y:S02]  /*0170*/  LDCU.64 UR6, c[0x0][0xab0] ;  /* 0x00015600ff0677ac */ /* 0x000ea40008000a00 */
[----:B--2---:R-:W-:-:S04]  /*0180*/  UISETP.NE.U32.AND UP0, UPT, UR6, URZ, UPT ;  /* 0x000000ff0600728c */ /* 0x004fc8000bf05070 */
[----:B------:R-:W-:-:S09]  /*0190*/  UISETP.NE.AND.EX UP0, UPT, UR7, URZ, UPT, UP0 ;  /* 0x000000ff0700728c */ /* 0x000fd2000bf05300 */
[----:B------:R-:W-:Y:S05]  /*01a0*/  BRA.U UP0, `(.L_x_2) ;  /* 0x0000000100247547 */ /* 0x000fea000b800000 */
[----:B------:R-:W2:Y:S02]  /*01b0*/  LDCU.64 UR6, c[0x0][0xaa8] ;  /* 0x00015500ff0677ac */ /* 0x000ea40008000a00 */
[----:B--2---:R-:W-:-:S04]  /*01c0*/  UISETP.NE.U32.AND UP0, UPT, UR6, URZ, UPT ;  /* 0x000000ff0600728c */ /* 0x004fc8000bf05070 */
[----:B------:R-:W-:-:S09]  /*01d0*/  UISETP.NE.AND.EX UP0, UPT, UR7, URZ, UPT, UP0 ;  /* 0x000000ff0700728c */ /* 0x000fd2000bf05300 */
[----:B------:R-:W-:Y:S05]  /*01e0*/  BRA.U !UP0, `(.L_x_3) ;  /* 0x00000001080c7547 */ /* 0x000fea000b800000 */
[----:B------:R-:W2:Y:S02]  /*01f0*/  LDC.64 R32, c[0x0][0xaa8] ;  /* 0x0002aa00ff207b82 */ /* 0x000ea40000000a00 */
[----:B--2---:R2:W5:Y:S01]  /*0200*/  LDG.E R32, desc[UR38][R32.64] ;  /* 0x0000002620207981 */ /* 0x004562000c1e1900 */
[----:B------:R-:W-:Y:S05]  /*0210*/  BRA `(.L_x_2) ;  /* 0x0000000000087947 */ /* 0x000fea0003800000 */
.L_x_3:
[----:B------:R-:W2:Y:S02]  /*0220*/  LDCU UR6, c[0x0][0xaa0] ;  /* 0x00015400ff0677ac */ /* 0x000ea40008000800 */
[----:B--2---:R-:W-:Y:S02]  /*0230*/  MOV R32, UR6 ;  /* 0x0000000600207c02 */ /* 0x004fe40008000f00 */
.L_x_2:
[----:B------:R-:W-:Y:S01]  /*0240*/  IMAD.U32 R0, RZ, RZ, UR8 ;  /* 0x00000008ff007e24 */ /* 0x000fe2000f8e00ff */
[----:B------:R-:W-:Y:S04]  /*0250*/  BSSY.RECONVERGENT B0, `(.L_x_4) ;  /* 0x000000f000007945 */ /* 0x000fe80003800200 */
[C---:B------:R-:W-:Y:S02]  /*0260*/  ISETP.NE.OR P1, PT, R0.reuse, 0x1, !P4 ;  /* 0x000000010000780c */ /* 0x040fe40006725670 */
[----:B------:R-:W-:-:S11]  /*0270*/  ISETP.NE.OR P0, PT, R0, 0x3, !P4 ;  /* 0x000000030000780c */ /* 0x000fd60006705670 */
[----:B------:R-:W-:Y:S05]  /*0280*/  @P1 BRA `(.L_x_5) ;  /* 0x00000000002c1947 */ /* 0x000fea0003800000 */
[----:B------:R-:W3:Y:S02]  /*0290*/  LDCU.64 UR6, c[0x0][0x348] ;  /* 0x00006900ff0677ac */ /* 0x000ee40008000a00 */
[----:B---3--:R-:W-:Y:S02]  /*02a0*/  UIADD3 UR12, UP2, UPT, UR6, 0x80, URZ ;  /* 0x00000080060c7890 */ /* 0x008fe4000ff5e0ff */
[----:B------:R-:W-:Y:S02]  /*02b0*/  UIADD3 UR10, UP1, UPT, UR6, 0x280, URZ ;  /* 0x00000280060a7890 */ /* 0x000fe4000ff3e0ff */
[----:B------:R-:W-:Y:S02]  /*02c0*/  UIADD3 UR6, UP0, UPT, UR6, 0x180, URZ ;  /* 0x0000018006067890 */ /* 0x000fe4000ff1e0ff */
[----:B------:R-:W-:Y:S02]  /*02d0*/  UIADD3.X UR13, UPT, UPT, URZ, UR7, URZ, UP2, !UPT ;  /* 0x00000007ff0d7290 */ /* 0x000fe400097fe4ff */
[----:B------:R-:W-:-:S02]  /*02e0*/  UIADD3.X UR11, UPT, UPT, URZ, UR7, URZ, UP1, !UPT ;  /* 0x00000007ff0b7290 */ /* 0x000fc40008ffe4ff */
[----:B------:R-:W-:-:S05]  /*02f0*/  UIADD3.X UR7, UPT, UPT, URZ, UR7, URZ, UP0, !UPT ;  /* 0x00000007ff077290 */ /* 0x000fca00087fe4ff */
[----:B------:R3:W-:Y:S02]  /*0300*/  UTMACCTL.PF [UR12] ;  /* 0x000000000c0079b9 */ /* 0x0007e40008040000 */
[----:B------:R3:W-:Y:S02]  /*0310*/  UTMACCTL.PF [UR10] ;  /* 0x000000000a0079b9 */ /* 0x0007e40008040000 */
[----:B------:R3:W-:Y:S02]  /*0320*/  UTMACCTL.PF [UR6] ;  /* 0x00000000060079b9 */ /* 0x0007e40008040000 */
[----:B---3--:R-:W-:Y:S01]  /*0330*/  NOP ;  /* 0x0000000000007918 */ /* 0x008fe20000000000 */
.L_x_5:
[----:B------:R-:W-:Y:S05]  /*0340*/  BSYNC.RECONVERGENT B0 ;  /* 0x0000000000007941 */ /* 0x000fea0003800200 */
.L_x_4:
[----:B------:R-:W-:Y:S04]  /*0350*/  BSSY.RECONVERGENT B0, `(.L_x_6) ;  /* 0x000000a000007945 */ /* 0x000fe80003800200 */
[----:B------:R-:W-:Y:S05]  /*0360*/  @P0 BRA `(.L_x_7) ;  /* 0x0000000000200947 */ /* 0x000fea0003800000 */
[----:B------:R-:W3:Y:S02]  /*0370*/  LDCU.64 UR6, c[0x0][0x348] ;  /* 0x00006900ff0677ac */ /* 0x000ee40008000a00 */
[----:B---3--:R-:W-:Y:S02]  /*0380*/  UIADD3 UR10, UP1, UPT, UR6, 0x780, URZ ;  /* 0x00000780060a7890 */ /* 0x008fe4000ff3e0ff */
[----:B------:R-:W-:Y:S02]  /*0390*/  UIADD3 UR6, UP0, UPT, UR6, 0x880, URZ ;  /* 0x0000088006067890 */ /* 0x000fe4000ff1e0ff */
[----:B------:R-:W-:Y:S02]  /*03a0*/  UIADD3.X UR11, UPT, UPT, URZ, UR7, URZ, UP1, !UPT ;  /* 0x00000007ff0b7290 */ /* 0x000fe40008ffe4ff */
[----:B------:R-:W-:-:S07]  /*03b0*/  UIADD3.X UR7, UPT, UPT, URZ, UR7, URZ, UP0, !UPT ;  /* 0x00000007ff077290 */ /* 0x000fce00087fe4ff */
[----:B------:R3:W-:Y:S02]  /*03c0*/  UTMACCTL.PF [UR10] ;  /* 0x000000000a0079b9 */ /* 0x0007e40008040000 */
[----:B------:R3:W-:Y:S02]  /*03d0*/  UTMACCTL.PF [UR6] ;  /* 0x00000000060079b9 */ /* 0x0007e40008040000 */
[----:B---3--:R-:W-:Y:S01]  /*03e0*/  NOP ;  /* 0x0000000000007918 */ /* 0x008fe20000000000 */
.L_x_7:
[----:B------:R-:W-:Y:S05]  /*03f0*/  BSYNC.RECONVERGENT B0 ;  /* 0x0000000000007941 */ /* 0x000fea0003800200 */
.L_x_6:
[----:B------:R-:W3:Y:S01]  /*0400*/  LDCU.64 UR6, c[0x0][0xa88] ;  /* 0x00015100ff0677ac */ /* 0x000ee20008000a00 */
[----:B------:R-:W-:Y:S02]  /*0410*/  UISETP.EQ.U32.AND UP1, UPT, UR4, URZ, UPT ;  /* 0x000000ff0400728c */ /* 0x000fe4000bf22070 */
[----:B------:R-:W-:Y:S02]  /*0420*/  UPLOP3.LUT UP2, UPT, UPT, UPT, UPT, 0x80, 0x8 ;  /* 0x000000000008789c */ /* 0x000fe40003f4f070 */
[----:B---3--:R-:W-:-:S04]  /*0430*/  UISETP.NE.U32.AND UP0, UPT, UR6, URZ, UPT ;  /* 0x000000ff0600728c */ /* 0x008fc8000bf05070 */
[----:B------:R-:W-:-:S04]  /*0440*/  UISETP.NE.AND.EX UP0, UPT, UR7, URZ, UPT, UP0 ;  /* 0x000000ff0700728c */ /* 0x000fc8000bf05300 */
[----:B------:R-:W-:-:S04]  /*0450*/  UISETP.EQ.OR.EX UP3, UPT, UR5, URZ, !UP0, UP1 ;  /* 0x000000ff0500728c */ /* 0x000fc8000c762710 */
[----:B------:R-:W-:-:S05]  /*0460*/  UP2UR UR50, UPR, URZ, 0x8 ;  /* 0x00000008ff327883 */ /* 0x000fca0008000000 */
[----:B------:R-:W-:Y:S07]  /*0470*/  BRA.U !UP3, `(.L_x_8) ;  /* 0x000000010b207547 */ /* 0x000fee000b800000 */
[----:B------:R-:W-:Y:S01]  /*0480*/  UISETP.NE.U32.AND UP1, UPT, UR4, URZ, UPT ;  /* 0x000000ff0400728c */ /* 0x000fe2000bf25070 */
[----:B-----5:R-:W-:Y:S01]  /*0490*/  FSETP.NEU.AND P0, PT, R35, RZ, PT ;  /* 0x000000ff2300720b */ /* 0x020fe20003f0d000 */
[----:B------:R-:W-:Y:S02]  /*04a0*/  USEL UR4, URZ, 0xffffffff, UP0 ;  /* 0xffffffffff047887 */ /* 0x000fe40008000000 */
[----:B------:R-:W-:-:S10]  /*04b0*/  UISETP.NE.AND.EX UP1, UPT, UR5, URZ, UPT, UP1 ;  /* 0x000000ff0500728c */ /* 0x000fd4000bf25310 */
[----:B------:R-:W-:Y:S01]  /*04c0*/  VOTEU.ANY UP0, P0 ;  /* 0x0000000000ff7886 */ /* 0x000fe20000000100 */
[----:B------:R-:W-:-:S04]  /*04d0*/  @!UP1 USEL UR4, URZ, 0xffffffff, UP0 ;  /* 0xffffffffff049887 */ /* 0x000fc80008000000 */
[----:B------:R-:W-:-:S04]  /*04e0*/  ULOP3.LUT UR4, UR4, 0x1, URZ, 0xc0, !UPT ;  /* 0x0000000104047892 */ /* 0x000fc8000f8ec0ff */
[----:B------:R-:W-:-:S11]  /*04f0*/  UISETP.NE.U32.AND UP2, UPT, UR4, 0x1, UPT ;  /* 0x000000010400788c */ /* 0x000fd6000bf45070 */
.L_x_8:
[----:B-1----:R-:W1:Y:S02]  /*0500*/  SHFL.IDX PT, R2, R63, RZ, 0x1f ;  /* 0x00001fff3f027589 */ /* 0x002e6400000e0000 */
[----:B-1----:R-:W-:-:S13]  /*0510*/  ISETP.NE.AND P0, PT, R2, RZ, PT ;  /* 0x000000ff0200720c */ /* 0x002fda0003f05270 */
[----:B------:R-:W-:Y:S05]  /*0520*/  @P0 BRA `(.L_x_9) ;  /* 0x0000000000840947 */ /* 0x000fea0003800000 */
[----:B------:R-:W-:Y:S01]  /*0530*/  ELECT P0, URZ, PT ;  /* 0x0000000000ff782f */ /* 0x000fe20003800000 */
[----:B------:R-:W-:-:S12]  /*0540*/  BSSY.RECONVERGENT B0, `(.L_x_9) ;  /* 0x000001f000007945 */ /* 0x000fd80003800200 */
[----:B------:R-:W-:Y:S05]  /*0550*/  @!P0 BRA `(.L_x_10) ;  /* 0x0000000000748947 */ /* 0x000fea0003800000 */
[----:B------:R-:W1:Y:S01]  /*0560*/  S2UR UR5, SR_CgaCtaId ;  /* 0x00000000000579c3 */ /* 0x000e620000008800 */
[----:B------:R-:W-:Y:S01]  /*0570*/  UMOV UR6, 0x400 ;  /* 0x0000040000067882 */ /* 0x000fe20000000000 */
[----:B------:R-:W-:Y:S01]  /*0580*/  UMOV UR4, 0x1 ;  /* 0x0000000100047882 */ /* 0x000fe20000000000 */
[----:B-1----:R-:W-:Y:S02]  /*0590*/  ULEA UR5, UR5, UR6, 0x18 ;  /* 0x0000000605057291 */ /* 0x002fe4000f8ec0ff */
[----:B------:R-:W-:-:S04]  /*05a0*/  UIADD3 UR6, UPT, UPT, -UR4, 0x100000, URZ ;  /* 0x0010000004067890 */ /* 0x000fc8000fffe1ff */
[----:B------:R-:W-:Y:S02]  /*05b0*/  USHF.L.U32 UR7, UR6, 0xb, URZ ;  /* 0x0000000b06077899 */ /* 0x000fe400080006ff */
[----:B------:R-:W-:Y:S01]  /*05c0*/  USHF.L.U32 UR6, UR6, 0x1, URZ ;  /* 0x0000000106067899 */ /* 0x000fe200080006ff */
[----:B------:R-:W1:Y:S11]  /*05d0*/  FENCE.VIEW.ASYNC.S ;  /* 0x00000000000073c6 */ /* 0x000e760000000000 */
[----:B-1----:R1:W3:Y:S01]  /*05e0*/  SYNCS.EXCH.64 URZ, [UR5], UR6 ;  /* 0x0000000605ff75b2 */ /* 0x0022e20008000100 */
[----:B------:R1:W4:Y:S01]  /*05f0*/  SYNCS.EXCH.64 URZ, [UR5+0x50], UR6 ;  /* 0x0000500605ff75b2 */ /* 0x0003220008000100 */
[----:B------:R1:W1:Y:S01]  /*0600*/  SYNCS.EXCH.64 URZ, [UR5+0x8], UR6 ;  /* 0x0000080605ff75b2 */ /* 0x0002620008000100 */
        /* <DEDUP_REMOVED lines=17> */
[----:B------:R-:W-:Y:S01]  /*0720*/  NOP ;  /* 0x0000000000007918 */ /* 0x000fe20000000000 */
.L_x_10:
[----:B-1----:R-:W-:Y:S05]  /*0730*/  BSYNC.RECONVERGENT B0 ;  /* 0x0000000000007941 */ /* 0x002fea0003800200 */
.L_x_9:
[----:B------:R-:W1:Y:S01]  /*0740*/  SHFL.IDX PT, R2, R63, RZ, 0x1f ;  /* 0x00001fff3f027589 */ /* 0x000e6200000e0000 */
[----:B------:R-:W-:Y:S01]  /*0750*/  NOP ;  /* 0x0000000000007918 */ /* 0x000fe20000000000 */
[----:B-1----:R-:W-:-:S13]  /*0760*/  ISETP.NE.AND P0, PT, R2, 0x1, PT ;  /* 0x000000010200780c */ /* 0x002fda0003f05270 */
[----:B------:R-:W-:Y:S05]  /*0770*/  @P0 BRA `(.L_x_11) ;  /* 0x0000000000580947 */ /* 0x000fea0003800000 */
[----:B------:R-:W1:Y:S01]  /*0780*/  S2UR UR6, SR_CgaCtaId ;  /* 0x00000000000679c3 */ /* 0x000e620000008800 */
[----:B------:R-:W-:Y:S01]  /*0790*/  UMOV UR7, 0x400 ;  /* 0x0000040000077882 */ /* 0x000fe20000000000 */
[----:B------:R-:W-:Y:S01]  /*07a0*/  UMOV UR5, 0x20 ;  /* 0x0000002000057882 */ /* 0x000fe20000000000 */
[----:B------:R-:W-:Y:S01]  /*07b0*/  UMOV UR4, 0x80 ;  /* 0x0000008000047882 */ /* 0x000fe20000000000 */
[----:B------:R-:W-:-:S04]  /*07c0*/  UIADD3 UR10, UPT, UPT, -UR5, 0x100000, URZ ;  /* 0x00100000050a7890 */ /* 0x000fc8000fffe1ff */
[----:B------:R-:W-:Y:S02]  /*07d0*/  USHF.L.U32 UR11, UR10, 0xb, URZ ;  /* 0x0000000b0a0b7899 */ /* 0x000fe400080006ff */
[----:B------:R-:W-:Y:S02]  /*07e0*/  USHF.L.U32 UR10, UR10, 0x1, URZ ;  /* 0x000000010a0a7899 */ /* 0x000fe400080006ff */
[----:B------:R-:W-:-:S04]  /*07f0*/  UIADD3 UR4, UPT, UPT, -UR4, 0x100000, URZ ;  /* 0x0010000004047890 */ /* 0x000fc8000fffe1ff */
[----:B------:R-:W-:Y:S02]  /*0800*/  USHF.L.U32 UR5, UR4, 0xb, URZ ;  /* 0x0000000b04057899 */ /* 0x000fe400080006ff */
[----:B------:R-:W-:Y:S01]  /*0810*/  USHF.L.U32 UR4, UR4, 0x1, URZ ;  /* 0x0000000104047899 */ /* 0x000fe200080006ff */
[----:B------:R-:W-:Y:S01]  /*0820*/  ELECT P0, URZ, PT ;  /* 0x0000000000ff782f */ /* 0x000fe20003800000 */
[----:B-1----:R-:W-:Y:S01]  /*0830*/  ULEA UR6, UR6, UR7, 0x18 ;  /* 0x0000000706067291 */ /* 0x002fe2000f8ec0ff */
[----:B------:R-:W1:Y:S11]  /*0840*/  FENCE.VIEW.ASYNC.S ;  /* 0x00000000000073c6 */ /* 0x000e760000000000 */
[----:B-1----:R1:W1:Y:S01]  /*0850*/  SYNCS.EXCH.64 URZ, [UR6+0xa0], UR10 ;  /* 0x0000a00a06ff75b2 */ /* 0x0022620008000100 */
        /* <DEDUP_REMOVED lines=8> */
.L_x_11:
[----:B------:R-:W2:Y:S01]  /*08e0*/  SHFL.IDX PT, R2, R63, RZ, 0x1f ;  /* 0x00001fff3f027589 */ /* 0x000ea200000e0000 */
[----:B------:R-:W-:Y:S01]  /*08f0*/  NOP ;  /* 0x0000000000007918 */ /* 0x000fe20000000000 */
[----:B--2---:R-:W-:-:S13]  /*0900*/  ISETP.NE.AND P0, PT, R2, 0x3, PT ;  /* 0x000000030200780c */ /* 0x004fda0003f05270 */
[----:B------:R-:W-:Y:S05]  /*0910*/  @P0 BRA `(.L_x_12) ;  /* 0x0000000000300947 */ /* 0x000fea0003800000 */
[----:B-1----:R-:W1:Y:S01]  /*0920*/  S2UR UR5, SR_CgaCtaId ;  /* 0x00000000000579c3 */ /* 0x002e620000008800 */
[----:B------:R-:W-:Y:S01]  /*0930*/  UMOV UR6, 0x400 ;  /* 0x0000040000067882 */ /* 0x000fe20000000000 */
[----:B------:R-:W-:Y:S01]  /*0940*/  UMOV UR4, 0x20 ;  /* 0x0000002000047882 */ /* 0x000fe20000000000 */
[----:B------:R-:W-:Y:S01]  /*0950*/  ELECT P0, URZ, PT ;  /* 0x0000000000ff782f */ /* 0x000fe20003800000 */
[----:B-1----:R-:W-:Y:S02]  /*0960*/  ULEA UR5, UR5, UR6, 0x18 ;  /* 0x0000000605057291 */ /* 0x002fe4000f8ec0ff */
[----:B------:R-:W-:-:S04]  /*0970*/  UIADD3 UR6, UPT, UPT, -UR4, 0x100000, URZ ;  /* 0x0010000004067890 */ /* 0x000fc8000fffe1ff */
[----:B------:R-:W-:Y:S02]  /*0980*/  USHF.L.U32 UR7, UR6, 0xb, URZ ;  /* 0x0000000b06077899 */ /* 0x000fe400080006ff */
[----:B------:R-:W-:Y:S01]  /*0990*/  USHF.L.U32 UR6, UR6, 0x1, URZ ;  /* 0x0000000106067899 */ /* 0x000fe200080006ff */
[----:B------:R-:W1:Y:S11]  /*09a0*/  FENCE.VIEW.ASYNC.S ;  /* 0x00000000000073c6 */ /* 0x000e760000000000 */
[----:B-1----:R2:W1:Y:S01]  /*09b0*/  SYNCS.EXCH.64 URZ, [UR5+0xe0], UR6 ;  /* 0x0000e00605ff75b2 */ /* 0x0024620008000100 */
[----:B------:R2:W1:Y:S02]  /*09c0*/  SYNCS.EXCH.64 URZ, [UR5+0xe8], UR6 ;  /* 0x0000e80605ff75b2 */ /* 0x0004640008000100 */
[----:B--2---:R-:W-:Y:S01]  /*09d0*/  NOP ;  /* 0x0000000000007918 */ /* 0x004fe20000000000 */
.L_x_12:
[----:B------:R-:W2:Y:S01]  /*09e0*/  SHFL.IDX PT, R2, R63, RZ, 0x1f ;  /* 0x00001fff3f027589 */ /* 0x000ea200000e0000 */
[----:B------:R-:W-:Y:S01]  /*09f0*/  NOP ;  /* 0x0000000000007918 */ /* 0x000fe20000000000 */
[----:B--2---:R-:W-:-:S13]  /*0a00*/  ISETP.NE.AND P0, PT, R2, 0x4, PT ;  /* 0x000000040200780c */ /* 0x004fda0003f05270 */
[----:B------:R-:W-:Y:S05]  /*0a10*/  @P0 BRA `(.L_x_13) ;  /* 0x00000000004c0947 */ /* 0x000fea0003800000 */
[----:B-1----:R-:W1:Y:S01]  /*0a20*/  S2UR UR5, SR_CgaCtaId ;  /* 0x00000000000579c3 */ /* 0x002e620000008800 */
[----:B------:R-:W-:Y:S01]  /*0a30*/  UMOV UR7, 0x100 ;  /* 0x0000010000077882 */ /* 0x000fe20000000000 */
[----:B------:R-:W-:Y:S01]  /*0a40*/  UMOV UR6, 0x400 ;  /* 0x0000040000067882 */ /* 0x000fe20000000000 */
[----:B------:R-:W-:Y:S01]  /*0a50*/  USEL UR7, UR7, 0xe0, UP2 ;  /* 0x000000e007077887 */ /* 0x000fe20009000000 */
[----:B------:R-:W-:Y:S01]  /*0a60*/  UMOV UR4, 0x1 ;  /* 0x0000000100047882 */ /* 0x000fe20000000000 */
[----:B------:R-:W-:Y:S01]  /*0a70*/  ELECT P0, URZ, PT ;  /* 0x0000000000ff782f */ /* 0x000fe20003800000 */
[----:B------:R-:W-:-:S04]  /*0a80*/  UIADD3 UR10, UPT, UPT, -UR4, 0x100000, URZ ;  /* 0x00100000040a7890 */ /* 0x000fc8000fffe1ff */
[----:B------:R-:W-:Y:S02]  /*0a90*/  USHF.L.U32 UR11, UR10, 0xb, URZ ;  /* 0x0000000b0a0b7899 */ /* 0x000fe400080006ff */
[----:B------:R-:W-:Y:S02]  /*0aa0*/  USHF.L.U32 UR10, UR10, 0x1, URZ ;  /* 0x000000010a0a7899 */ /* 0x000fe400080006ff */
[----:B-1----:R-:W-:Y:S02]  /*0ab0*/  ULEA UR5, UR5, UR6, 0x18 ;  /* 0x0000000605057291 */ /* 0x002fe4000f8ec0ff */
[----:B------:R-:W-:-:S04]  /*0ac0*/  UIADD3 UR6, UPT, UPT, -UR7, 0x100000, URZ ;  /* 0x0010000007067890 */ /* 0x000fc8000fffe1ff */
[----:B------:R-:W-:Y:S02]  /*0ad0*/  USHF.L.U32 UR7, UR6, 0xb, URZ ;  /* 0x0000000b06077899 */ /* 0x000fe400080006ff */
[----:B------:R-:W-:Y:S01]  /*0ae0*/  USHF.L.U32 UR6, UR6, 0x1, URZ ;  /* 0x0000000106067899 */ /* 0x000fe200080006ff */
[----:B------:R-:W1:Y:S03]  /*0af0*/  FENCE.VIEW.ASYNC.S ;  /* 0x00000000000073c6 */ /* 0x000e660000000000 */
[----:B-1----:R2:W1:Y:S08]  /*0b00*/  SYNCS.EXCH.64 URZ, [UR5+0xf0], UR10 ;  /* 0x0000f00a05ff75b2 */ /* 0x0024700008000100 */
[----:B------:R2:W1:Y:S01]  /*0b10*/  SYNCS.EXCH.64 URZ, [UR5+0x100], UR6 ;  /* 0x0001000605ff75b2 */ /* 0x0004620008000100 */
[----:B------:R2:W1:Y:S01]  /*0b20*/  SYNCS.EXCH.64 URZ, [UR5+0xf8], UR10 ;  /* 0x0000f80a05ff75b2 */ /* 0x0004620008000100 */
[----:B------:R2:W1:Y:S02]  /*0b30*/  SYNCS.EXCH.64 URZ, [UR5+0x108], UR6 ;  /* 0x0001080605ff75b2 */ /* 0x0004640008000100 */
[----:B--2---:R-:W-:Y:S01]  /*0b40*/  NOP ;  /* 0x0000000000007918 */ /* 0x004fe20000000000 */
.L_x_13:
[----:B------:R-:W2:Y:S01]  /*0b50*/  SHFL.IDX PT, R2, R63, RZ, 0x1f ;  /* 0x00001fff3f027589 */ /* 0x000ea200000e0000 */
[----:B------:R-:W-:Y:S01]  /*0b60*/  NOP ;  /* 0x0000000000007918 */ /* 0x000fe20000000000 */
[----:B--2---:R-:W-:-:S13]  /*0b70*/  ISETP.NE.AND P0, PT, R2, 0x5, PT ;  /* 0x000000050200780c */ /* 0x004fda0003f05270 */
[----:B------:R-:W-:Y:S05]  /*0b80*/  @P0 BRA `(.L_x_14) ;  /* 0x0000000000480947 */ /* 0x000fea0003800000 */
[----:B-1----:R-:W1:Y:S01]  /*0b90*/  S2UR UR6, SR_CgaCtaId ;  /* 0x00000000000679c3 */ /* 0x002e620000008800 */
        /* <DEDUP_REMOVED lines=15> */
[----:B------:R2:W1:Y:S02]  /*0c90*/  SYNCS.EXCH.64 URZ, [UR6+0x128], UR4 ;  /* 0x0001280406ff75b2 */ /* 0x0004640008000100 */
[----:B--2---:R-:W-:Y:S01]  /*0ca0*/  NOP ;  /* 0x0000000000007918 */ /* 0x004fe20000000000 */
.L_x_14:
[----:B------:R-:W2:Y:S01]  /*0cb0*/  SHFL.IDX PT, R2, R63, RZ, 0x1f ;  /* 0x00001fff3f027589 */ /* 0x000ea200000e0000 */
[----:B-1----:R-:W1:Y:S01]  /*0cc0*/  S2UR UR11, SR_CTAID.X ;  /* 0x00000000000b79c3 */ /* 0x002e620000002500 */
[----:B------:R-:W-:Y:S01]  /*0cd0*/  NOP ;  /* 0x0000000000007918 */ /* 0x000fe20000000000 */
[----:B--2---:R-:W-:-:S13]  /*0ce0*/  ISETP.NE.AND P0, PT, R2, 0x3, PT ;  /* 0x000000030200780c */ /* 0x004fda0003f05270 */
[----:B-1----:R-:W-:Y:S05]  /*0cf0*/  @P0 BRA `(.L_x_15) ;  /* 0x0000000000380947 */ /* 0x002fea0003800000 */
[----:B------:R-:W1:Y:S01]  /*0d00*/  S2UR UR5, SR_CgaCtaId ;  /* 0x00000000000579c3 */ /* 0x000e620000008800 */
        /* <DEDUP_REMOVED lines=8> */
[----:B-1----:R1:W2:Y:S01]  /*0d90*/  SYNCS.EXCH.64 URZ, [UR5+0x130], UR6 ;  /* 0x0001300605ff75b2 */ /* 0x0022a20008000100 */
[----:B------:R1:W1:Y:S01]  /*0da0*/  SYNCS.EXCH.64 URZ, [UR5+0x140], UR6 ;  /* 0x0001400605ff75b2 */ /* 0x0002620008000100 */
[----:B------:R1:W1:Y:S01]  /*0db0*/  SYNCS.EXCH.64 URZ, [UR5+0x138], UR6 ;  /* 0x0001380605ff75b2 */ /* 0x0002620008000100 */
[----:B------:R1:W1:Y:S01]  /*0dc0*/  SYNCS.EXCH.64 URZ, [UR5+0x148], UR6 ;  /* 0x0001480605ff75b2 */ /* 0x0002620008000100 */
[----:B------:R-:W-:Y:S01]  /*0dd0*/  NOP ;  /* 0x0000000000007918 */ /* 0x000fe20000000000 */
.L_x_15:
[----:B------:R-:W3:Y:S01]  /*0de0*/  S2UR UR4, SR_CTAID.Y ;  /* 0x00000000000479c3 */ /* 0x000ee20000002600 */
[----:B------:R-:W-:-:S05]  /*0df0*/  CS2R.32 R58, SR_CgaSize ;  /* 0x00000000003a7805 */ /* 0x000fca0000008a00 */
[----:B------:R-:W-:-:S05]  /*0e00*/  IMAD R58, R58, -0xa0, RZ ;  /* 0xffffff603a3a7824 */ /* 0x000fca00078e02ff */
[----:B-1----:R-:W-:-:S14]  /*0e10*/  R2UR UR5, R58 ;  /* 0x000000003a0572ca */ /* 0x002fdc00000e0000 */
[----:B------:R-:W1:Y:S01]  /*0e20*/  LDCU UR5, c[0x0][UR5+0x2b4] ;  /* 0x00005680050577ac */ /* 0x000e620008000800 */
[----:B------:R-:W-:Y:S01]  /*0e30*/  I2FP.F32.U32 R5, UR11 ;  /* 0x0000000b00057c45 */ /* 0x000fe20008201000 */
[----:B------:R-:W-:Y:S01]  /*0e40*/  NOP ;  /* 0x0000000000007918 */ /* 0x000fe20000000000 */
[----:B------:R-:W-:-:S05]  /*0e50*/  CS2R.32 R58, SR_CgaSize ;  /* 0x00000000003a7805 */ /* 0x000fca0000008a00 */
[----:B------:R-:W-:-:S05]  /*0e60*/  IMAD R58, R58, -0xa0, RZ ;  /* 0xffffff603a3a7824 */ /* 0x000fca00078e02ff */
[----:B------:R-:W-:-:S14]  /*0e70*/  R2UR UR6, R58 ;  /* 0x000000003a0672ca */ /* 0x000fdc00000e0000 */
[----:B------:R-:W4:Y:S01]  /*0e80*/  LDCU UR6, c[0x0][UR6+0x2b0] ;  /* 0x00005600060677ac */ /* 0x000f220008000800 */
[----:B------:R-:W2:Y:S01]  /*0e90*/  LDC R10, c[0x0][0xd24] ;  /* 0x00034900ff0a7b82 */ /* 0x000ea20000000800 */
[----:B------:R-:W-:-:S05]  /*0ea0*/  CS2R.32 R2, SR_CgaSize ;  /* 0x0000000000027805 */ /* 0x000fca0000008a00 */
[----:B------:R-:W-:-:S06]  /*0eb0*/  IMAD R2, R2, -0xa0, RZ ;  /* 0xffffff6002027824 */ /* 0x000fcc00078e02ff */
[----:B------:R-:W2:Y:S01]  /*0ec0*/  LDC R2, c[0x0][R2+0x2a4] ;  /* 0x0000a90002027b82 */ /* 0x000ea20000000800 */
[----:B----4-:R-:W-:Y:S01]  /*0ed0*/  FMUL R5, R5, UR6 ;  /* 0x0000000605057c20 */ /* 0x010fe20008400000 */
[----:B---3--:R-:W-:Y:S02]  /*0ee0*/  I2FP.F32.U32 R4, UR4 ;  /* 0x0000000400047c45 */ /* 0x008fe40008201000 */
[----:B------:R-:W-:-:S05]  /*0ef0*/  CS2R.32 R3, SR_CgaSize ;  /* 0x0000000000037805 */ /* 0x000fca0000008a00 */
[----:B------:R-:W-:-:S06]  /*0f00*/  IMAD R3, R3, -0xa0, RZ ;  /* 0xffffff6003037824 */ /* 0x000fcc00078e02ff */
[----:B------:R-:W3:Y:S01]  /*0f10*/  LDC R3, c[0x0][R3+0x2a0] ;  /* 0x0000a80003037b82 */ /* 0x000ee20000000800 */
[----:B------:R-:W-:Y:S01]  /*0f20*/  MOV R33, UR4 ;  /* 0x0000000400217c02 */ /* 0x000fe20008000f00 */
[----:B------:R-:W4:Y:S01]  /*0f30*/  F2I.U32.TRUNC.NTZ R58, R5 ;  /* 0x00000005003a7305 */ /* 0x000f22000020f000 */
[----:B-1----:R-:W-:-:S05]  /*0f40*/  FMUL R4, R4, UR5 ;  /* 0x0000000504047c20 */ /* 0x002fca0008400000 */
[----:B--2---:R-:W-:Y:S01]  /*0f50*/  BAR.SYNC.DEFER_BLOCKING 0x0 ;  /* 0x0000000000007b1d */ /* 0x004fe20000010000 */
[----:B------:R-:W-:-:S05]  /*0f60*/  ISETP.GE.AND P0, PT, R10, 0x1, PT ;  /* 0x000000010a00780c */ /* 0x000fca0003f06270 */
[----:B------:R-:W1:Y:S02]  /*0f70*/  F2I.U32.TRUNC.NTZ R51, R4 ;  /* 0x0000000400337305 */ /* 0x000e64000020f000 */
[----:B------:R-:W2:Y:S01]  /*0f80*/  S2UR UR36, SR_CTAID.Z ;  /* 0x00000000002479c3 */ /* 0x000ea20000002700 */
[----:B----4-:R-:W-:-:S05]  /*0f90*/  IADD3 R58, PT, PT, -R58, RZ, RZ ;  /* 0x000000ff3a3a7210 */ /* 0x010fca0007ffe1ff */
[----:B---3--:R-:W-:Y:S01]  /*0fa0*/  IMAD R58, R3, R58, UR11 ;  /* 0x0000000b033a7e24 */ /* 0x008fe2000f8e023a */
[----:B-1----:R-:W-:-:S05]  /*0fb0*/  IADD3 R51, PT, PT, -R51, RZ, RZ ;  /* 0x000000ff33337210 */ /* 0x002fca0007ffe1ff */
[----:B------:R-:W-:Y:S01]  /*0fc0*/  IMAD R51, R2, R51, UR4 ;  /* 0x0000000402337e24 */ /* 0x000fe2000f8e0233 */
[----:B--2---:R-:W-:Y:S06]  /*0fd0*/  @!P0 BRA `(.L_x_16) ;  /* 0x0000000000c08947 */ /* 0x004fec0003800000 */
[----:B------:R-:W1:Y:S01]  /*0fe0*/  LDC.64 R4, c[0x0][0xd18] ;  /* 0x00034600ff047b82 */ /* 0x000e620000000a00 */
[----:B------:R-:W-:-:S07]  /*0ff0*/  ISETP.NE.AND P0, PT, R10, 0x1, PT ;  /* 0x000000010a00780c */ /* 0x000fce0003f05270 */
[----:B------:R-:W2:Y:S08]  /*1000*/  LDC R9, c[0x0][0xd0c] ;  /* 0x00034300ff097b82 */ /* 0x000eb00000000800 */
[----:B------:R-:W3:Y:S08]  /*1010*/  LDC R13, c[0x0][0x370] ;  /* 0x0000dc00ff0d7b82 */ /* 0x000ef00000000800 */
[----:B------:R-:W4:Y:S01]  /*1020*/  LDC R11, c[0x0][0x374] ;  /* 0x0000dd00ff0b7b82 */ /* 0x000f220000000800 */
[----:B-1----:R-:W-:-:S07]  /*1030*/  ISETP.NE.AND P1, PT, R4, 0x1, PT ;  /* 0x000000010400780c */ /* 0x002fce0003f25270 */
[----:B------:R-:W3:Y:S01]  /*1040*/  LDC.64 R6, c[0x0][0xd10] ;  /* 0x00034400ff067b82 */ /* 0x000ee20000000a00 */
[----:B--2---:R-:W-:-:S07]  /*1050*/  ISETP.NE.AND P2, PT, R9, 0x1, PT ;  /* 0x000000010900780c */ /* 0x004fce0003f45270 */
[----:B------:R-:W1:Y:S08]  /*1060*/  LDC R8, c[0x0][0xd20] ;  /* 0x00034800ff087b82 */ /* 0x000e700000000800 */
[----:B------:R-:W2:Y:S01]  /*1070*/  LDC.64 R2, c[0x0][0xd28] ;  /* 0x00034a00ff027b82 */ /* 0x000ea20000000a00 */
[----:B----4-:R-:W-:-:S04]  /*1080*/  IMAD.HI.U32 R15, R11, R5, RZ ;  /* 0x000000050b0f7227 */ /* 0x010fc800078e00ff */
[----:B------:R-:W-:-:S04]  /*1090*/  IMAD.HI.U32 R5, R33, R5, RZ ;  /* 0x0000000521057227 */ /* 0x000fc800078e00ff */
[----:B---3--:R-:W-:-:S04]  /*10a0*/  IMAD.HI.U32 R12, R13, R6, RZ ;  /* 0x000000060d0c7227 */ /* 0x008fc800078e00ff */
[----:B------:R-:W-:Y:S01]  /*10b0*/  IMAD.HI.U32 R6, R6, UR11, RZ ;  /* 0x0000000b06067c27 */ /* 0x000fe2000f8e00ff */
[-C--:B------:R-:W-:Y:S02]  /*10c0*/  @P2 SHF.R.U32.HI R13, RZ, R7.reuse, R12 ;  /* 0x00000007ff0d2219 */ /* 0x080fe4000001160c */
[-C--:B-1----:R-:W-:Y:S02]  /*10d0*/  @P1 SHF.R.U32.HI R11, RZ, R8.reuse, R15 ;  /* 0x00000008ff0b1219 */ /* 0x082fe4000001160f */
[----:B------:R-:W-:Y:S01]  /*10e0*/  SHF.R.U32.HI R8, RZ, R8, R5 ;  /* 0x00000008ff087219 */ /* 0x000fe20000011605 */
[----:B------:R-:W-:Y:S01]  /*10f0*/  IMAD.U32 R5, RZ, RZ, UR11 ;  /* 0x0000000bff057e24 */ /* 0x000fe2000f8e00ff */
[----:B------:R-:W-:Y:S02]  /*1100*/  SHF.R.U32.HI R6, RZ, R7, R6 ;  /* 0x00000007ff067219 */ /* 0x000fe40000011606 */
[----:B------:R-:W-:Y:S01]  /*1110*/  SEL R7, R33, R8, !P1 ;  /* 0x0000000821077207 */ /* 0x000fe20004800000 */
[----:B--2---:R-:W-:Y:S01]  /*1120*/  IMAD.HI.U32 R12, R11, R2, RZ ;  /* 0x000000020b0c7227 */ /* 0x004fe200078e00ff */
[----:B------:R-:W-:-:S03]  /*1130*/  SEL R5, R5, R6, !P2 ;  /* 0x0000000605057207 */ /* 0x000fc60005000000 */
[----:B------:R-:W-:Y:S01]  /*1140*/  IMAD.HI.U32 R14, R13, R2, RZ ;  /* 0x000000020d0e7227 */ /* 0x000fe200078e00ff */
[----:B------:R-:W-:-:S04]  /*1150*/  @P0 SHF.R.U32.HI R11, RZ, R3, R12 ;  /* 0x00000003ff0b0219 */ /* 0x000fc8000001160c */
[----:B------:R-:W-:Y:S01]  /*1160*/  @P0 SHF.R.U32.HI R13, RZ, R3, R14 ;  /* 0x00000003ff0d0219 */ /* 0x000fe2000001160e */
[----:B------:R-:W-:-:S04]  /*1170*/  IMAD R11, R11, R10, RZ ;  /* 0x0000000a0b0b7224 */ /* 0x000fc800078e02ff */
[----:B------:R-:W-:Y:S01]  /*1180*/  IMAD R6, R13, R10, RZ ;  /* 0x0000000a0d067224 */ /* 0x000fe200078e02ff */
[----:B------:R-:W-:-:S04]  /*1190*/  ISETP.GE.AND P1, PT, R7, R11, PT ;  /* 0x0000000b0700720c */ /* 0x000fc80003f26270 */
[----:B------:R-:W-:Y:S01]  /*11a0*/  ISETP.GE.OR P1, PT, R5, R6, P1 ;  /* 0x000000060500720c */ /* 0x000fe20000f26670 */
[----:B------:R-:W-:-:S05]  /*11b0*/  IMAD.HI.U32 R6, R7, R2, RZ ;  /* 0x0000000207067227 */ /* 0x000fca00078e00ff */
[----:B------:R-:W-:-:S04]  /*11c0*/  SHF.R.U32.HI R6, RZ, R3, R6 ;  /* 0x00000003ff067219 */ /* 0x000fc80000011606 */
[----:B------:R-:W-:-:S03]  /*11d0*/  SEL R6, R7, R6, !P0 ;  /* 0x0000000607067207 */ /* 0x000fc60004000000 */
[----:B------:R-:W-:-:S04]  /*11e0*/  @!P1 IMAD.HI.U32 R8, R5, R2, RZ ;  /* 0x0000000205089227 */ /* 0x000fc800078e00ff */
[----:B------:R-:W-:Y:S01]  /*11f0*/  IMAD.MOV R2, RZ, RZ, -R6 ;  /* 0x000000ffff027224 */ /* 0x000fe200078e0a06 */
[----:B------:R-:W-:-:S03]  /*1200*/  @!P1 SHF.R.U32.HI R8, RZ, R3, R8 ;  /* 0x00000003ff089219 */ /* 0x000fc60000011608 */
[----:B------:R-:W-:Y:S01]  /*1210*/  IMAD R2, R10, R2, R7 ;  /* 0x000000020a027224 */ /* 0x000fe200078e0207 */
[----:B------:R-:W-:Y:S01]  /*1220*/  @!P1 SEL R3, R5, R8, !P0 ;  /* 0x0000000805039207 */ /* 0x000fe20004000000 */
[----:B------:R-:W-:-:S03]  /*1230*/  IMAD.MOV R8, RZ, RZ, -R5 ;  /* 0x000000ffff087224 */ /* 0x000fc600078e0a05 */
[----:B------:R-:W-:Y:S01]  /*1240*/  @!P1 IADD3 R6, PT, PT, R6, -R3, RZ ;  /* 0x8000000306069210 */ /* 0x000fe20007ffe0ff */
[----:B------:R-:W-:Y:S01]  /*1250*/  @!P1 IMAD R3, R2, R13, R3 ;  /* 0x0000000d02039224 */ /* 0x000fe200078e0203 */
[----:B------:R-:W-:Y:S01]  /*1260*/  IADD3 R2, PT, PT, -R7, RZ, RZ ;  /* 0x000000ff07027210 */ /* 0x000fe20007ffe1ff */
[----:B------:R-:W-:Y:S02]  /*1270*/  IMAD R8, R9, R8, UR11 ;  /* 0x0000000b09087e24 */ /* 0x000fe4000f8e0208 */
[----:B------:R-:W-:Y:S01]  /*1280*/  @!P1 IMAD R7, R6, R10, R5 ;  /* 0x0000000a06079224 */ /* 0x000fe200078e0205 */
[----:B------:R-:W-:Y:S01]  /*1290*/  @!P1 MOV R5, R3 ;  /* 0x0000000300059202 */ /* 0x000fe20000000f00 */
[----:B------:R-:W-:-:S04]  /*12a0*/  IMAD R2, R4, R2, R33 ;  /* 0x0000000204027224 */ /* 0x000fc800078e0221 */
[----:B------:R-:W-:Y:S02]  /*12b0*/  IMAD R8, R5, R9, R8 ;  /* 0x0000000905087224 */ /* 0x000fe400078e0208 */
[----:B------:R-:W-:-:S03]  /*12c0*/  IMAD R33, R7, R4, R2 ;  /* 0x0000000407217224 */ /* 0x000fc600078e0202 */
[----:B------:R-:W-:Y:S02]  /*12d0*/  R2UR UR11, R8 ;  /* 0x00000000080b72ca */ /* 0x000fe400000e0000 */
.L_x_16:
[----:B------:R-:W1:Y:S02]  /*12e0*/  LDCU UR4, c[0x0][0xd30] ;  /* 0x0001a600ff0477ac */ /* 0x000e640008000800 */
[----:B-1----:R-:W-:-:S09]  /*12f0*/  UISETP.NE.AND UP0, UPT, UR4, 0x1, UPT ;  /* 0x000000010400788c */ /* 0x002fd2000bf05270 */
[----:B------:R-:W-:Y:S05]  /*1300*/  BRA.U UP0, `(.L_x_17) ;  /* 0x0000000100487547 */ /* 0x000fea000b800000 */
[----:B------:R-:W1:Y:S08]  /*1310*/  LDC.64 R2, c[0x0][0xd18] ;  /* 0x00034600ff027b82 */ /* 0x000e700000000a00 */
[----:B------:R-:W2:Y:S08]  /*1320*/  LDC.64 R4, c[0x0][0xd10] ;  /* 0x00034400ff047b82 */ /* 0x000eb00000000a00 */
[----:B------:R-:W3:Y:S08]  /*1330*/  LDC R6, c[0x0][0xd20] ;  /* 0x00034800ff067b82 */ /* 0x000ef00000000800 */
[----:B------:R-:W4:Y:S01]  /*1340*/  LDC R7, c[0x0][0xd0c] ;  /* 0x00034300ff077b82 */ /* 0x000f220000000800 */
[----:B-1----:R-:W-:Y:S01]  /*1350*/  IMAD.HI.U32 R3, R33, R3, RZ ;  /* 0x0000000321037227 */ /* 0x002fe200078e00ff */
[----:B------:R-:W-:-:S03]  /*1360*/  ISETP.NE.AND P0, PT, R2, 0x1, PT ;  /* 0x000000010200780c */ /* 0x000fc60003f05270 */
[----:B--2---:R-:W-:-:S05]  /*1370*/  IMAD.HI.U32 R4, R4, UR11, RZ ;  /* 0x0000000b04047c27 */ /* 0x004fca000f8e00ff */
[----:B------:R-:W-:Y:S02]  /*1380*/  SHF.R.U32.HI R4, RZ, R5, R4 ;  /* 0x00000005ff047219 */ /* 0x000fe40000011604 */
[----:B---3--:R-:W-:Y:S01]  /*1390*/  SHF.R.U32.HI R6, RZ, R6, R3 ;  /* 0x00000006ff067219 */ /* 0x008fe20000011603 */
[----:B------:R-:W-:-:S03]  /*13a0*/  IMAD.U32 R3, RZ, RZ, UR11 ;  /* 0x0000000bff037e24 */ /* 0x000fc6000f8e00ff */
[----:B------:R-:W-:Y:S02]  /*13b0*/  SEL R6, R33, R6, !P0 ;  /* 0x0000000621067207 */ /* 0x000fe40004000000 */
[----:B----4-:R-:W-:-:S04]  /*13c0*/  ISETP.NE.AND P1, PT, R7, 0x1, PT ;  /* 0x000000010700780c */ /* 0x010fc80003f25270 */
[----:B------:R-:W-:-:S05]  /*13d0*/  SEL R3, R3, R4, !P1 ;  /* 0x0000000403037207 */ /* 0x000fca0004800000 */
[----:B------:R-:W-:Y:S02]  /*13e0*/  IMAD.IADD R4, R6, 0x1, -R3 ;  /* 0x0000000106047824 */ /* 0x000fe400078e0a03 */
[----:B------:R-:W-:Y:S02]  /*13f0*/  IMAD.IADD R3, R3, 0x1, -R6 ;  /* 0x0000000103037824 */ /* 0x000fe400078e0a06 */
[----:B------:R-:W-:Y:S02]  /*1400*/  IMAD R4, R4, R7, UR11 ;  /* 0x0000000b04047e24 */ /* 0x000fe4000f8e0207 */
[----:B------:R-:W-:-:S03]  /*1410*/  IMAD R33, R3, R2, R33 ;  /* 0x0000000203217224 */ /* 0x000fc600078e0221 */
[----:B------:R-:W-:-:S15]  /*1420*/  R2UR UR11, R4 ;  /* 0x00000000040b72ca */ /* 0x000fde00000e0000 */
.L_x_17:
[----:B------:R-:W1:Y:S01]  /*1430*/  LDCU UR5, c[0x0][0x38c] ;  /* 0x00007180ff0577ac */ /* 0x000e620008000800 */
[----:B------:R-:W2:Y:S08]  /*1440*/  S2UR UR37, SR_CgaCtaId ;  /* 0x00000000002579c3 */ /* 0x000eb00000008800 */
[----:B------:R-:W-:Y:S01]  /*1450*/  BAR.SYNC.DEFER_BLOCKING 0x0 ;  /* 0x0000000000007b1d */ /* 0x000fe20000010000 */
[----:B------:R-:W-:Y:S01]  /*1460*/  ISETP.NE.OR P4, PT, R0, 0x2, !P4 ;  /* 0x000000020000780c */ /* 0x000fe20006785670 */
[----:B------:R-:W-:Y:S01]  /*1470*/  UISETP.NE.AND UP1, UPT, UR8, 0x2, UPT ;  /* 0x000000020800788c */ /* 0x000fe2000bf25270 */
[----:B------:R-:W-:Y:S01]  /*1480*/  LOP3.LUT R4, R72, 0x1f, RZ, 0xc0, !PT ;  /* 0x0000001f48047812 */ /* 0x000fe200078ec0ff */
[----:B------:R-:W-:-:S04]  /*1490*/  UISETP.EQ.AND UP0, UPT, UR8, 0x3, UP2 ;  /* 0x000000030800788c */ /* 0x000fc80009702270 */
[----:B------:R-:W3:Y:S01]  /*14a0*/  LDC R2, c[0x0][0xd24] ;  /* 0x00034900ff027b82 */ /* 0x000ee20000000800 */
[----:B-1----:R-:W-:-:S04]  /*14b0*/  UIADD3 UR5, UPT, UPT, UR5, 0x7f, URZ ;  /* 0x0000007f05057890 */ /* 0x002fc8000fffe0ff */
[----:B------:R-:W-:-:S04]  /*14c0*/  USHF.R.S32.HI UR4, URZ, 0x1f, UR5 ;  /* 0x0000001fff047899 */ /* 0x000fc80008011405 */
[----:B------:R-:W-:-:S04]  /*14d0*/  ULEA.HI UR4, UR4, UR5, URZ, 0x7 ;  /* 0x0000000504047291 */ /* 0x000fc8000f8f38ff */
[----:B------:R-:W-:Y:S01]  /*14e0*/  USHF.R.S32.HI UR14, URZ, 0x7, UR4 ;  /* 0x00000007ff0e7899 */ /* 0x000fe20008011404 */
[----:B--2---:R-:W-:Y:S11]  /*14f0*/  BRA.U UP1, `(.L_x_18) ;  /* 0x00000011014c7547 */ /* 0x004ff6000b800000 */
[----:B------:R-:W1:Y:S01]  /*1500*/  LDC R3, c[0x0][0x370] ;  /* 0x0000dc00ff037b82 */ /* 0x000e620000000800 */
[----:B------:R-:W-:Y:S01]  /*1510*/  PLOP3.LUT P1, PT, PT, PT, UP2, 0x80, 0x8 ;  /* 0x000000000008781c */ /* 0x000fe20003f2f028 */
[----:B------:R-:W-:Y:S01]  /*1520*/  UISETP.LT.AND UP0, UPT, UR14, 0x1, UPT ;  /* 0x000000010e00788c */ /* 0x000fe2000bf01270 */
[----:B------:R-:W-:Y:S01]  /*1530*/  IMAD.MOV.U32 R16, RZ, RZ, 0x1 ;  /* 0x00000001ff107424 */ /* 0x000fe200078e00ff */
[----:B------:R-:W-:Y:S02]  /*1540*/  CS2R R14, SRZ ;  /* 0x00000000000e7805 */ /* 0x000fe4000001ff00 */
[----:B------:R-:W-:Y:S01]  /*1550*/  PLOP3.LUT P1, PT, P1, PT, PT, 0x8, 0x80 ;  /* 0x000000000080781c */ /* 0x000fe20000f2e170 */
[----:B------:R-:W-:Y:S01]  /*1560*/  IMAD.MOV.U32 R13, RZ, RZ, RZ ;  /* 0x000000ffff0d7224 */ /* 0x000fe200078e00ff */
[----:B------:R-:W2:Y:S01]  /*1570*/  LDCU.64 UR30, c[0x0][0x348] ;  /* 0x00006900ff1e77ac */ /* 0x000ea20008000a00 */
[----:B------:R-:W4:Y:S01]  /*1580*/  S2UR UR4, SR_CgaCtaId ;  /* 0x00000000000479c3 */ /* 0x000f220000008800 */
[----:B------:R-:W-:Y:S01]  /*1590*/  IMAD.MOV.U32 R12, RZ, RZ, 0x1 ;  /* 0x00000001ff0c7424 */ /* 0x000fe200078e00ff */
[----:B------:R-:W-:Y:S01]  /*15a0*/  USEL UR14, UR14, 0x1, !UP0 ;  /* 0x000000010e0e7887 */ /* 0x000fe2000c000000 */
[----:B------:R-:W-:Y:S01]  /*15b0*/  UMOV UR7, URZ ;  /* 0x000000ff00077c82 */ /* 0x000fe20008000000 */
[----:B------:R-:W-:-:S04]  /*15c0*/  UMOV UR6, 0x400 ;  /* 0x0000040000067882 */ /* 0x000fc80000000000 */
[----:B------:R-:W1:Y:S06]  /*15d0*/  LDC R0, c[0x0][0x374] ;  /* 0x0000dd00ff007b82 */ /* 0x000e6c0000000800 */
.L_x_28:
[----:B------:R-:W-:-:S03]  /*15e0*/  UISETP.NE.AND UP0, UPT, UR37, URZ, UPT ;  /* 0x000000ff2500728c */ /* 0x000fc6000bf05270 */
[----:B----4-:R-:W-:Y:S02]  /*15f0*/  UMOV UR37, UR4 ;  /* 0x0000000400257c82 */ /* 0x010fe40008000000 */
[----:B------:R-:W-:-:S04]  /*1600*/  ULEA UR5, UR37, UR6, 0x18 ;  /* 0x0000000625057291 */ /* 0x000fc8000f8ec0ff */
[----:B------:R-:W-:Y:S08]  /*1610*/  BRA.U UP0, `(.L_x_19) ;  /* 0x0000000100347547 */ /* 0x000ff0000b800000 */
[----:B------:R-:W4:Y:S01]  /*1620*/  S2R R4, SR_CgaCtaId ;  /* 0x0000000000047919 */ /* 0x000f220000008800 */
[----:B------:R-:W-:-:S04]  /*1630*/  MOV R5, 0x400 ;  /* 0x0000040000057802 */ /* 0x000fc80000000f00 */
[----:B----4-:R-:W-:Y:S02]  /*1640*/  LEA R4, R4, R5, 0x18 ;  /* 0x0000000504047211 */ /* 0x010fe400078ec0ff */
[----:B------:R-:W-:-:S03]  /*1650*/  SHF.L.U32 R5, R12, 0x1f, RZ ;  /* 0x0000001f0c057819 */ /* 0x000fc600000006ff */
[----:B------:R-:W-:-:S04]  /*1660*/  IMAD R4, R13, 0x8, R4 ;  /* 0x000000080d047824 */ /* 0x000fc800078e0204 */
[----:B------:R-:W4:Y:S02]  /*1670*/  SYNCS.PHASECHK.TRANS64.TRYWAIT P0, [R4+URZ+0x140], R5 ;  /* 0x00014005040075a7 */ /* 0x000f2400080011ff */
[----:B----4-:R-:W-:Y:S05]  /*1680*/  @!P0 BRA `(.L_x_20) ;  /* 0x0000007000148947 */ /* 0x010fea0003800000 */
.L_x_128:
[----:B------:R1:W-:Y:S01]  /*1690*/  SYNCS.ARRIVE.TRANS64.A1T0 RZ, [R4+URZ+0x130], RZ ;  /* 0x000130ff04ff79a7 */ /* 0x0003e200081000ff */
[----:B------:R-:W-:-:S05]  /*16a0*/  VIADD R13, R13, 0x1 ;  /* 0x000000010d0d7836 */ /* 0x000fca0000000000 */
[----:B------:R-:W-:-:S04]  /*16b0*/  ISETP.NE.AND P0, PT, R13, 0x2, PT ;  /* 0x000000020d00780c */ /* 0x000fc80003f05270 */
[----:B----4-:R-:W-:Y:S02]  /*16c0*/  SEL R5, RZ, 0x1, P0 ;  /* 0x00000001ff057807 */ /* 0x010fe40000000000 */
[----:B------:R-:W-:Y:S02]  /*16d0*/  SEL R13, R13, RZ, P0 ;  /* 0x000000ff0d0d7207 */ /* 0x000fe40000000000 */
[----:B------:R-:W-:-:S07]  /*16e0*/  LOP3.LUT R12, R12, R5, RZ, 0x3c, !PT ;  /* 0x000000050c0c7212 */ /* 0x000fce00078e3cff */
.L_x_19:
[----:B------:R-:W-:Y:S01]  /*16f0*/  ULEA UR8, UR7, UR5, 0x3 ;  /* 0x0000000507087291 */ /* 0x000fe2000f8e18ff */
[----:B-1----:R-:W-:-:S08]  /*1700*/  SHF.L.U32 R4, R16, 0x1f, RZ ;  /* 0x0000001f10047819 */ /* 0x002fd000000006ff */
[----:B------:R1:W4:Y:S02]  /*1710*/  SYNCS.PHASECHK.TRANS64.TRYWAIT P0, [UR8+0x50], R4 ;  /* 0x00005004ff0075a7 */ /* 0x0003240008001108 */
[----:B------:R-:W2:Y:S02]  /*1720*/  LDCU UR8, c[0x0][0x38c] ;  /* 0x00007180ff0877ac */ /* 0x000ea40008000800 */
[----:B--2---:R-:W-:-:S09]  /*1730*/  UISETP.GE.AND UP0, UPT, UR8, 0x1, UPT ;  /* 0x000000010800788c */ /* 0x004fd2000bf06270 */
[----:B-1----:R-:W-:Y:S05]  /*1740*/  BRA.U !UP0, `(.L_x_21) ;  /* 0x0000000108bc7547 */ /* 0x002fea000b800000 */
[----:B------:R-:W-:Y:S01]  /*1750*/  R2UR UR19, R33 ;  /* 0x00000000211372ca */ /* 0x000fe200000e0000 */
[----:B------:R-:W-:Y:S01]  /*1760*/  UIADD3 UR28, UP2, UPT, UR30, 0x80, URZ ;  /* 0x000000801e1c7890 */ /* 0x000fe2000ff5e0ff */
[----:B------:R-:W-:Y:S01]  /*1770*/  @!P4 MOV R5, 0x4800 ;  /* 0x000048000005c802 */ /* 0x000fe20000000f00 */
[----:B------:R-:W-:Y:S02]  /*1780*/  UIADD3 UR26, UP1, UPT, UR30, 0x280, URZ ;  /* 0x000002801e1a7890 */ /* 0x000fe4000ff3e0ff */
[----:B------:R-:W-:Y:S02]  /*1790*/  UIADD3 UR24, UP0, UPT, UR30, 0x180, URZ ;  /* 0x000001801e187890 */ /* 0x000fe4000ff1e0ff */
[----:B------:R-:W-:Y:S02]  /*17a0*/  USHF.L.U32 UR35, UR11, 0x7, URZ ;  /* 0x000000070b237899 */ /* 0x000fe400080006ff */
[----:B------:R-:W-:Y:S02]  /*17b0*/  UIADD3.X UR29, UPT, UPT, URZ, UR31, URZ, UP2, !UPT ;  /* 0x0000001fff1d7290 */ /* 0x000fe400097fe4ff */
[----:B------:R-:W-:-:S02]  /*17c0*/  UIADD3.X UR27, UPT, UPT, URZ, UR31, URZ, UP1, !UPT ;  /* 0x0000001fff1b7290 */ /* 0x000fc40008ffe4ff */
[----:B------:R-:W-:Y:S02]  /*17d0*/  UIADD3.X UR25, UPT, UPT, URZ, UR31, URZ, UP0, !UPT ;  /* 0x0000001fff197290 */ /* 0x000fe400087fe4ff */
[----:B------:R-:W-:Y:S01]  /*17e0*/  USHF.L.U32 UR19, UR19, 0x6, URZ ;  /* 0x0000000613137899 */ /* 0x000fe200080006ff */
[----:B------:R-:W-:Y:S01]  /*17f0*/  UMOV UR15, UR7 ;  /* 0x00000007000f7c82 */ /* 0x000fe20008000000 */
[----:B------:R-:W-:Y:S01]  /*1800*/  UMOV UR12, URZ ;  /* 0x000000ff000c7c82 */ /* 0x000fe20008000000 */
[----:B------:R-:W-:-:S09]  /*1810*/  UMOV UR10, URZ ;  /* 0x000000ff000a7c82 */ /* 0x000fd20008000000 */
.L_x_24:
[----:B------:R-:W-:Y:S01]  /*1820*/  ULEA UR33, UR15, UR5, 0x3 ;  /* 0x000000050f217291 */ /* 0x000fe2000f8e18ff */
[----:B-1--4-:R-:W-:Y:S11]  /*1830*/  @P0 BRA `(.L_x_22) ;  /* 0x00000000000c0947 */ /* 0x012ff60003800000 */
[----:B------:R-:W-:-:S04]  /*1840*/  SHF.L.U32 R7, R16, 0x1f, RZ ;  /* 0x0000001f10077819 */ /* 0x000fc800000006ff */
[----:B------:R-:W1:Y:S02]  /*1850*/  SYNCS.PHASECHK.TRANS64.TRYWAIT P0, [UR33+0x50], R7 ;  /* 0x00005007ff0075a7 */ /* 0x000e640008001121 */
[----:B-1----:R-:W-:Y:S05]  /*1860*/  @!P0 BRA `(.L_x_23) ;  /* 0x0000006c00b08947 */ /* 0x002fea0003800000 */
.L_x_22:
[----:B------:R-:W-:Y:S01]  /*1870*/  UIADD3 UR7, UPT, UPT, UR15, 0x1, URZ ;  /* 0x000000010f077890 */ /* 0x000fe2000fffe0ff */
[----:B------:R2:W-:Y:S01]  /*1880*/  @!P4 SYNCS.ARRIVE.TRANS64 RZ, [UR33], R5 ;  /* 0x00000005ffffc9a7 */ /* 0x0005e20008000021 */
[----:B------:R-:W-:Y:S02]  /*1890*/  ULEA UR16, UR15, UR5, 0xd ;  /* 0x000000050f107291 */ /* 0x000fe4000f8e68ff */
[----:B------:R-:W-:Y:S02]  /*18a0*/  UISETP.NE.AND UP0, UPT, UR7, 0xa, UPT ;  /* 0x0000000a0700788c */ /* 0x000fe4000bf05270 */
[----:B------:R-:W-:Y:S02]  /*18b0*/  USHF.L.U32 UR34, UR12, 0x6, URZ ;  /* 0x000000060c227899 */ /* 0x000fe400080006ff */
[----:B------:R-:W-:Y:S02]  /*18c0*/  USEL UR9, URZ, 0x1, UP0 ;  /* 0x00000001ff097887 */ /* 0x000fe40008000000 */
[----:B------:R-:W-:-:S02]  /*18d0*/  USEL UR7, UR7, URZ, UP0 ;  /* 0x000000ff07077287 */ /* 0x000fc40008000000 */
[----:B------:R-:W-:Y:S02]  /*18e0*/  UIADD3 UR32, UPT, UPT, UR16, 0x8400, URZ ;  /* 0x0000840010207890 */ /* 0x000fe4000fffe0ff */
[----:B------:R-:W-:Y:S01]  /*18f0*/  ULEA UR8, UR7, UR5, 0x3 ;  /* 0x0000000507087291 */ /* 0x000fe2000f8e18ff */
[----:B------:R-:W-:Y:S01]  /*1900*/  LOP3.LUT R16, R16, UR9, RZ, 0x3c, !PT ;  /* 0x0000000910107c12 */ /* 0x000fe2000f8e3cff */
[----:B------:R-:W-:Y:S02]  /*1910*/  USHF.L.U32 UR18, UR12, 0x7, URZ ;  /* 0x000000070c127899 */ /* 0x000fe400080006ff */
[----:B------:R-:W-:Y:S01]  /*1920*/  UIADD3 UR16, UPT, UPT, UR16, 0x1c400, URZ ;  /* 0x0001c40010107890 */ /* 0x000fe2000fffe0ff */
[----:B-1----:R-:W-:Y:S01]  /*1930*/  SHF.L.U32 R4, R16, 0x1f, RZ ;  /* 0x0000001f10047819 */ /* 0x002fe200000006ff */
[----:B------:R-:W-:Y:S01]  /*1940*/  UMOV UR22, 0x0 ;  /* 0x0000000000167882 */ /* 0x000fe20000000000 */
[----:B------:R-:W-:Y:S01]  /*1950*/  UMOV UR23, 0x10000000 ;  /* 0x1000000000177882 */ /* 0x000fe20000000000 */
[----:B------:R-:W-:Y:S01]  /*1960*/  UMOV UR17, UR33 ;  /* 0x0000002100117c82 */ /* 0x000fe20008000000 */
[----:B------:R2:W1:Y:S01]  /*1970*/  SYNCS.PHASECHK.TRANS64.TRYWAIT P0, [UR8+0x50], R4 ;  /* 0x00005004ff0075a7 */ /* 0x0004620008001108 */
[----:B------:R-:W-:Y:S01]  /*1980*/  ULEA UR8, UR15, UR5, 0xb ;  /* 0x000000050f087291 */ /* 0x000fe2000f8e58ff */
[----:B------:R-:W-:Y:S01]  /*1990*/  UTMALDG.3D [UR32], [UR28], desc[UR22] ;  /* 0x000016201c0075b4 */ /* 0x000fe20008011000 */
[----:B------:R-:W-:Y:S01]  /*19a0*/  UMOV UR20, UR36 ;  /* 0x0000002400147c82 */ /* 0x000fe20008000000 */
[----:B------:R-:W-:Y:S01]  /*19b0*/  UMOV UR13, UR36 ;  /* 0x00000024000d7c82 */ /* 0x000fe20008000000 */
[----:B------:R-:W-:Y:S01]  /*19c0*/  UIADD3 UR8, UPT, UPT, UR8, 0x30400, URZ ;  /* 0x0003040008087890 */ /* 0x000fe2000fffe0ff */
[----:B------:R-:W-:Y:S01]  /*19d0*/  UMOV UR9, UR33 ;  /* 0x0000002100097c82 */ /* 0x000fe20008000000 */
[----:B------:R-:W-:Y:S01]  /*19e0*/  UMOV UR15, UR7 ;  /* 0x00000007000f7c82 */ /* 0x000fe20008000000 */
[----:B------:R-:W-:Y:S06]  /*19f0*/  UTMALDG.3D [UR16], [UR26], desc[UR22] ;  /* 0x000016101a0075b4 */ /* 0x000fec0008011000 */
[----:B------:R4:W-:Y:S02]  /*1a00*/  UTMALDG.4D [UR8], [UR24], desc[UR22] ;  /* 0x00001608180075b4 */ /* 0x0009e40008019000 */
[----:B----4-:R-:W-:-:S04]  /*1a10*/  UIADD3 UR12, UPT, UPT, UR12, 0x1, URZ ;  /* 0x000000010c0c7890 */ /* 0x010fc8000fffe0ff */
[----:B------:R-:W-:-:S09]  /*1a20*/  UISETP.NE.AND UP0, UPT, UR12, UR14, UPT ;  /* 0x0000000e0c00728c */ /* 0x000fd2000bf05270 */
[----:B--2---:R-:W-:Y:S05]  /*1a30*/  BRA.U UP0, `(.L_x_24) ;  /* 0xfffffffd00787547 */ /* 0x004fea000b83ffff */
.L_x_21:
[----:B------:R-:W-:Y:S01]  /*1a40*/  LEA R8, R15, UR5, 0x3 ;  /* 0x000000050f087c11 */ /* 0x000fe2000f8e18ff */
[----:B------:R-:W-:Y:S01]  /*1a50*/  @!P1 SYNCS.ARRIVE.TRANS64.A1T0 RZ, [UR5+0xe8], RZ ;  /* 0x0000e8ffffff99a7 */ /* 0x000fe20008100005 */
[----:B------:R-:W-:Y:S01]  /*1a60*/  SHF.L.U32 R5, R14, 0x1f, RZ ;  /* 0x0000001f0e057819 */ /* 0x000fe200000006ff */
[----:B------:R-:W-:-:S03]  /*1a70*/  NOP ;  /* 0x0000000000007918 */ /* 0x000fc60000000000 */
[----:B-1--4-:R-:W1:Y:S01]  /*1a80*/  SYNCS.PHASECHK.TRANS64.TRYWAIT P0, [R8+URZ+0xf0], R5 ;  /* 0x0000f005080075a7 */ /* 0x012e6200080011ff */
[----:B------:R-:W-:Y:S01]  /*1a90*/  LEA R4, R15, UR5, 0x4 ;  /* 0x000000050f047c11 */ /* 0x000fe2000f8e20ff */
[----:B-1----:R-:W-:Y:S06]  /*1aa0*/  @!P0 BRA `(.L_x_25) ;  /* 0x0000006c00388947 */ /* 0x002fec0003800000 */
.L_x_130:
[----:B-1----:R-:W1:Y:S01]  /*1ab0*/  LDS.128 R4, [R4+0x160] ;  /* 0x0001600004047984 */ /* 0x002e620000000c00 */
[----:B---3--:R-:W-:Y:S01]  /*1ac0*/  ISETP.GE.AND P0, PT, R2, 0x1, PT ;  /* 0x000000010200780c */ /* 0x008fe20003f06270 */
[----:B------:R-:W-:Y:S01]  /*1ad0*/  VIADD R8, R8, 0x100 ;  /* 0x0000010008087836 */ /* 0x000fe20000000000 */
[----:B------:R-:W-:Y:S01]  /*1ae0*/  @!PT LDS RZ, [RZ] ;  /* 0x00000000fffff984 */ /* 0x000fe20000000800 */
[----:B------:R-:W-:Y:S01]  /*1af0*/  @!PT LDS RZ, [RZ] ;  /* 0x00000000fffff984 */ /* 0x000fe20000000800 */
[----:B------:R-:W-:Y:S01]  /*1b00*/  @!PT LDS RZ, [RZ] ;  /* 0x00000000fffff984 */ /* 0x000fe20000000800 */
[----:B------:R-:W-:Y:S01]  /*1b10*/  @!PT LDS RZ, [RZ] ;  /* 0x00000000fffff984 */ /* 0x000fe20000000800 */
[----:B------:R2:W-:Y:S06]  /*1b20*/  MEMBAR.ALL.CTA ;  /* 0x0000000000007992 */ /* 0x0005ec0000008000 */
[----:B--2---:R-:W2:Y:S01]  /*1b30*/  FENCE.VIEW.ASYNC.S ;  /* 0x00000000000073c6 */ /* 0x004ea20000000000 */
[----:B------:R-:W-:-:S04]  /*1b40*/  PRMT R8, RZ, 0x654, R8 ;  /* 0x00000654ff087816 */ /* 0x000fc80000000008 */
[----:B--2---:R2:W-:Y:S01]  /*1b50*/  SYNCS.ARRIVE.TRANS64.RED.A1T0 RZ, [R8+URZ], RZ ;  /* 0x000000ff08ff79a7 */ /* 0x0045e200081004ff */
[----:B-1----:R-:W-:-:S13]  /*1b60*/  LOP3.LUT P2, RZ, R6, 0x1, RZ, 0xc0, !PT ;  /* 0x0000000106ff7812 */ /* 0x002fda000784c0ff */
[----:B------:R-:W-:Y:S01]  /*1b70*/  @P2 SHF.R.U32.HI R9, RZ, 0x10, R5 ;  /* 0x00000010ff092819 */ /* 0x000fe20000011605 */
[----:B------:R-:W-:Y:S01]  /*1b80*/  VOTEU.ANY UP0, P2 ;  /* 0x0000000000ff7886 */ /* 0x000fe20001000100 */
[----:B------:R-:W-:Y:S02]  /*1b90*/  @P2 MOV R11, R4 ;  /* 0x00000004000b2202 */ /* 0x000fe40000000f00 */
[----:B------:R-:W-:Y:S02]  /*1ba0*/  @P2 R2UR.BROADCAST UR8, R9 ;  /* 0x00000000090822ca */ /* 0x000fe400008e0000 */
[----:B------:R-:W-:-:S11]  /*1bb0*/  @P2 LOP3.LUT R10, R5, 0xffff, RZ, 0xc0, !PT ;  /* 0x0000ffff050a2812 */ /* 0x000fd600078ec0ff */
[----:B------:R-:W-:Y:S01]  /*1bc0*/  @UP0 UMOV UR36, UR8 ;  /* 0x0000000800240c82 */ /* 0x000fe20008000000 */
[----:B--2---:R-:W-:Y:S05]  /*1bd0*/  @!P0 BRA `(.L_x_26) ;  /* 0x0000000000b88947 */ /* 0x004fea0003800000 */
[----:B------:R-:W1:Y:S01]  /*1be0*/  LDC.64 R6, c[0x0][0xd18] ;  /* 0x00034600ff067b82 */ /* 0x000e620000000a00 */
[----:B------:R-:W-:-:S07]  /*1bf0*/  ISETP.NE.AND P3, PT, R2, 0x1, PT ;  /* 0x000000010200780c */ /* 0x000fce0003f65270 */
[----:B------:R-:W2:Y:S08]  /*1c00*/  LDC.64 R8, c[0x0][0xd10] ;  /* 0x00034400ff087b82 */ /* 0x000eb00000000a00 */
[----:B------:R-:W3:Y:S08]  /*1c10*/  LDC R17, c[0x0][0xd20] ;  /* 0x00034800ff117b82 */ /* 0x000ef00000000800 */
[----:B------:R-:W4:Y:S01]  /*1c20*/  LDC R18, c[0x0][0xd0c] ;  /* 0x00034300ff127b82 */ /* 0x000f220000000800 */
[----:B-1----:R-:W-:Y:S01]  /*1c30*/  IMAD.HI.U32 R22, R0, R7, RZ ;  /* 0x0000000700167227 */ /* 0x002fe200078e00ff */
[----:B------:R-:W-:-:S06]  /*1c40*/  ISETP.NE.AND P0, PT, R6, 0x1, PT ;  /* 0x000000010600780c */ /* 0x000fcc0003f05270 */
[----:B------:R-:W1:Y:S01]  /*1c50*/  LDC.64 R4, c[0x0][0xd28] ;  /* 0x00034a00ff047b82 */ /* 0x000e620000000a00 */
[----:B--2---:R-:W-:-:S04]  /*1c60*/  IMAD.HI.U32 R20, R3, R8, RZ ;  /* 0x0000000803147227 */ /* 0x004fc800078e00ff */
[----:B------:R-:W-:Y:S01]  /*1c70*/  IMAD.HI.U32 R24, R11, R8, RZ ;  /* 0x000000080b187227 */ /* 0x000fe200078e00ff */
[----:B------:R-:W-:Y:S02]  /*1c80*/  SHF.R.U32.HI R20, RZ, R9, R20 ;  /* 0x00000009ff147219 */ /* 0x000fe40000011614 */
[----:B---3--:R-:W-:Y:S01]  /*1c90*/  SHF.R.U32.HI R19, RZ, R17, R22 ;  /* 0x00000011ff137219 */ /* 0x008fe20000011616 */
[----:B------:R-:W-:Y:S01]  /*1ca0*/  IMAD.HI.U32 R22, R10, R7, RZ ;  /* 0x000000070a167227 */ /* 0x000fe200078e00ff */
[----:B------:R-:W-:Y:S02]  /*1cb0*/  SHF.R.U32.HI R24, RZ, R9, R24 ;  /* 0x00000009ff187219 */ /* 0x000fe40000011618 */
[----:B------:R-:W-:Y:S02]  /*1cc0*/  SEL R19, R0, R19, !P0 ;  /* 0x0000001300137207 */ /* 0x000fe40004000000 */
[----:B------:R-:W-:Y:S02]  /*1cd0*/  SHF.R.U32.HI R17, RZ, R17, R22 ;  /* 0x00000011ff117219 */ /* 0x000fe40000011616 */
[----:B----4-:R-:W-:-:S02]  /*1ce0*/  ISETP.NE.AND P1, PT, R18, 0x1, PT ;  /* 0x000000011200780c */ /* 0x010fc40003f25270 */
[----:B------:R-:W-:Y:S02]  /*1cf0*/  SEL R17, R10, R17, !P0 ;  /* 0x000000110a117207 */ /* 0x000fe40004000000 */
[----:B------:R-:W-:Y:S02]  /*1d00*/  SEL R21, R3, R20, !P1 ;  /* 0x0000001403157207 */ /* 0x000fe40004800000 */
[----:B------:R-:W-:Y:S01]  /*1d10*/  SEL R7, R11, R24, !P1 ;  /* 0x000000180b077207 */ /* 0x000fe20004800000 */
[----:B-1----:R-:W-:Y:S01]  /*1d20*/  IMAD.HI.U32 R20, R19, R4, RZ ;  /* 0x0000000413147227 */ /* 0x002fe200078e00ff */
[----:B------:R-:W-:-:S03]  /*1d30*/  IADD3 R9, PT, PT, -R17, RZ, RZ ;  /* 0x000000ff11097210 */ /* 0x000fc60007ffe1ff */
[----:B------:R-:W-:Y:S01]  /*1d40*/  IMAD.HI.U32 R8, R21, R4, RZ ;  /* 0x0000000415087227 */ /* 0x000fe200078e00ff */
[----:B------:R-:W-:-:S03]  /*1d50*/  @P3 SHF.R.U32.HI R19, RZ, R5, R20 ;  /* 0x00000005ff133219 */ /* 0x000fc60000011614 */
[----:B------:R-:W-:Y:S01]  /*1d60*/  IMAD R9, R6, R9, R10 ;  /* 0x0000000906097224 */ /* 0x000fe200078e020a */
        /* <DEDUP_REMOVED lines=12> */
[----:B------:R-:W-:-:S05]  /*1e30*/  @!P0 SEL R5, R7, R20, !P3 ;  /* 0x0000001407058207 */ /* 0x000fca0005800000 */
[--C-:B------:R-:W-:Y:S02]  /*1e40*/  @!P0 IMAD.IADD R8, R8, 0x1, -R5.reuse ;  /* 0x0000000108088824 */ /* 0x100fe400078e0a05 */
[----:B------:R-:W-:Y:S01]  /*1e50*/  @!P0 IMAD R5, R4, R21, R5 ;  /* 0x0000001504058224 */ /* 0x000fe200078e0205 */
[----:B------:R-:W-:Y:S01]  /*1e60*/  IADD3 R4, PT, PT, -R7, RZ, RZ ;  /* 0x000000ff07047210 */ /* 0x000fe20007ffe1ff */
[----:B------:R-:W-:Y:S02]  /*1e70*/  @!P0 IMAD R17, R2, R8, R7 ;  /* 0x0000000802118224 */ /* 0x000fe400078e0207 */
[----:B------:R-:W-:Y:S02]  /*1e80*/  @!P0 IMAD.MOV.U32 R7, RZ, RZ, R5 ;  /* 0x000000ffff078224 */ /* 0x000fe400078e0005 */
[----:B------:R-:W-:Y:S02]  /*1e90*/  IMAD R4, R18, R4, R11 ;  /* 0x0000000412047224 */ /* 0x000fe400078e020b */
[----:B------:R-:W-:-:S02]  /*1ea0*/  IMAD R10, R17, R6, R9 ;  /* 0x00000006110a7224 */ /* 0x000fc400078e0209 */
[----:B------:R-:W-:Y:S02]  /*1eb0*/  IMAD R11, R7, R18, R4 ;  /* 0x00000012070b7224 */ /* 0x000fe400078e0204 */
.L_x_26:
[----:B------:R-:W1:Y:S02]  /*1ec0*/  LDCU UR8, c[0x0][0xd30] ;  /* 0x0001a600ff0877ac */ /* 0x000e640008000800 */
[----:B-1----:R-:W-:-:S09]  /*1ed0*/  UISETP.NE.AND UP0, UPT, UR8, 0x1, UPT ;  /* 0x000000010800788c */ /* 0x002fd2000bf05270 */
[----:B------:R-:W-:Y:S05]  /*1ee0*/  BRA.U UP0, `(.L_x_27) ;  /* 0x0000000100407547 */ /* 0x000fea000b800000 */
[----:B------:R-:W1:Y:S08]  /*1ef0*/  LDC.64 R6, c[0x0][0xd10] ;  /* 0x00034400ff067b82 */ /* 0x000e700000000a00 */
[----:B------:R-:W2:Y:S08]  /*1f00*/  LDC.64 R4, c[0x0][0xd18] ;  /* 0x00034600ff047b82 */ /* 0x000eb00000000a00 */
[----:B------:R-:W3:Y:S08]  /*1f10*/  LDC R8, c[0x0][0xd20] ;  /* 0x00034800ff087b82 */ /* 0x000ef00000000800 */
[----:B------:R-:W4:Y:S01]  /*1f20*/  LDC R18, c[0x0][0xd0c] ;  /* 0x00034300ff127b82 */ /* 0x000f220000000800 */
[----:B-1----:R-:W-:-:S05]  /*1f30*/  IMAD.HI.U32 R6, R11, R6, RZ ;  /* 0x000000060b067227 */ /* 0x002fca00078e00ff */
[----:B------:R-:W-:Y:S01]  /*1f40*/  SHF.R.U32.HI R6, RZ, R7, R6 ;  /* 0x00000007ff067219 */ /* 0x000fe20000011606 */
[----:B--2---:R-:W-:Y:S01]  /*1f50*/  IMAD.HI.U32 R5, R10, R5, RZ ;  /* 0x000000050a057227 */ /* 0x004fe200078e00ff */
[----:B------:R-:W-:-:S04]  /*1f60*/  ISETP.NE.AND P0, PT, R4, 0x1, PT ;  /* 0x000000010400780c */ /* 0x000fc80003f05270 */
[----:B---3--:R-:W-:-:S04]  /*1f70*/  SHF.R.U32.HI R5, RZ, R8, R5 ;  /* 0x00000008ff057219 */ /* 0x008fc80000011605 */
[----:B------:R-:W-:Y:S02]  /*1f80*/  SEL R5, R10, R5, !P0 ;  /* 0x000000050a057207 */ /* 0x000fe40004000000 */
[----:B----4-:R-:W-:-:S04]  /*1f90*/  ISETP.NE.AND P1, PT, R18, 0x1, PT ;  /* 0x000000011200780c */ /* 0x010fc80003f25270 */
[----:B------:R-:W-:-:S05]  /*1fa0*/  SEL R6, R11, R6, !P1 ;  /* 0x000000060b067207 */ /* 0x000fca0004800000 */
[----:B------:R-:W-:Y:S02]  /*1fb0*/  IMAD.IADD R7, R5, 0x1, -R6 ;  /* 0x0000000105077824 */ /* 0x000fe400078e0a06 */
[----:B------:R-:W-:Y:S02]  /*1fc0*/  IMAD.IADD R5, R6, 0x1, -R5 ;  /* 0x0000000106057824 */ /* 0x000fe400078e0a05 */
[----:B------:R-:W-:Y:S02]  /*1fd0*/  IMAD R11, R7, R18, R11 ;  /* 0x00000012070b7224 */ /* 0x000fe400078e020b */
[----:B------:R-:W-:-:S07]  /*1fe0*/  IMAD R10, R5, R4, R10 ;  /* 0x00000004050a7224 */ /* 0x000fce00078e020a */
.L_x_27:
[----:B------:R-:W-:Y:S01]  /*1ff0*/  VIADD R15, R15, 0x1 ;  /* 0x000000010f0f7836 */ /* 0x000fe20000000000 */
[----:B------:R-:W-:Y:S01]  /*2000*/  PLOP3.LUT P1, PT, PT, PT, PT, 0x80, 0x8 ;  /* 0x000000000008781c */ /* 0x000fe20003f2f070 */
[----:B------:R-:W-:Y:S02]  /*2010*/  IMAD.IADD R4, R11, 0x1, R58 ;  /* 0x000000010b047824 */ /* 0x000fe400078e023a */
[----:B------:R-:W-:Y:S01]  /*2020*/  IMAD.IADD R33, R10, 0x1, R51 ;  /* 0x000000010a217824 */ /* 0x000fe200078e0233 */
[C---:B------:R-:W-:Y:S02]  /*2030*/  ISETP.NE.AND P0, PT, R15.reuse, 0x2, PT ;  /* 0x000000020f00780c */ /* 0x040fe40003f05270 */
[----:B------:R-:W-:Y:S02]  /*2040*/  R2UR UR11, R4 ;  /* 0x00000000040b72ca */ /* 0x000fe400000e0000 */
[----:B------:R-:W-:Y:S02]  /*2050*/  SEL R5, RZ, 0x1, P0 ;  /* 0x00000001ff057807 */ /* 0x000fe40000000000 */
[----:B------:R-:W-:-:S02]  /*2060*/  SEL R15, R15, RZ, P0 ;  /* 0x000000ff0f0f7207 */ /* 0x000fc40000000000 */
[----:B------:R-:W-:Y:S01]  /*2070*/  LOP3.LUT R14, R14, R5, RZ, 0x3c, !PT ;  /* 0x000000050e0e7212 */ /* 0x000fe200078e3cff */
[----:B------:R-:W-:Y:S08]  /*2080*/  @P2 BRA `(.L_x_28) ;  /* 0xfffffff400542947 */ /* 0x000ff0000383ffff */
[----:B------:R-:W-:Y:S01]  /*2090*/  UIADD3 UR5, UPT, UPT, UR5, 0x50, URZ ;  /* 0x0000005005057890 */ /* 0x000fe2000fffe0ff */
[----:B------:R-:W-:-:S03]  /*20a0*/  SHF.L.U32 R3, R16, 0x1f, RZ ;  /* 0x0000001f10037819 */ /* 0x000fc600000006ff */
[----:B------:R-:W-:-:S09]  /*20b0*/  ULEA UR4, UR7, UR5, 0x3 ;  /* 0x0000000507047291 */ /* 0x000fd2000f8e18ff */
[----:B------:R-:W1:Y:S02]  /*20c0*/  SYNCS.PHASECHK.TRANS64.TRYWAIT P0, [UR4], R3 ;  /* 0x00000003ff0075a7 */ /* 0x000e640008001104 */
[----:B-1----:R-:W-:Y:S05]  /*20d0*/  @!P0 BRA `(.L_x_29) ;  /* 0x0000006400c08947 */ /* 0x002fea0003800000 */
.L_x_132:
[----:B------:R-:W-:-:S04]  /*20e0*/  UIADD3 UR6, UPT, UPT, UR7, 0x1, URZ ;  /* 0x0000000107067890 */ /* 0x000fc8000fffe0ff */
[----:B------:R-:W-:-:S04]  /*20f0*/  UISETP.NE.AND UP0, UPT, UR6, 0xa, UPT ;  /* 0x0000000a0600788c */ /* 0x000fc8000bf05270 */
[----:B------:R-:W-:Y:S02]  /*2100*/  USEL UR7, URZ, 0x1, UP0 ;  /* 0x00000001ff077887 */ /* 0x000fe40008000000 */
[----:B------:R-:W-:-:S04]  /*2110*/  USEL UR6, UR6, URZ, UP0 ;  /* 0x000000ff06067287 */ /* 0x000fc80008000000 */
[----:B------:R-:W-:Y:S01]  /*2120*/  ULEA UR4, UR6, UR5, 0x3 ;  /* 0x0000000506047291 */ /* 0x000fe2000f8e18ff */
[----:B------:R-:W-:-:S04]  /*2130*/  LOP3.LUT R2, R16, UR7, RZ, 0x3c, !PT ;  /* 0x0000000710027c12 */ /* 0x000fc8000f8e3cff */
[----:B-1----:R-:W-:-:S04]  /*2140*/  SHF.L.U32 R3, R2, 0x1f, RZ ;  /* 0x0000001f02037819 */ /* 0x002fc800000006ff */
[----:B------:R-:W1:Y:S02]  /*2150*/  SYNCS.PHASECHK.TRANS64.TRYWAIT P0, [UR4], R3 ;  /* 0x00000003ff0075a7 */ /* 0x000e640008001104 */
[----:B-1----:R-:W-:Y:S05]  /*2160*/  @!P0 BRA `(.L_x_30) ;  /* 0x0000006400b48947 */ /* 0x002fea0003800000 */
.L_x_134:
        /* <DEDUP_REMOVED lines=9> */
.L_x_136:
        /* <DEDUP_REMOVED lines=9> */
.L_x_138:
        /* <DEDUP_REMOVED lines=9> */
.L_x_140:
        /* <DEDUP_REMOVED lines=9> */
.L_x_142:
        /* <DEDUP_REMOVED lines=9> */
.L_x_144:
        /* <DEDUP_REMOVED lines=9> */
.L_x_146:
        /* <DEDUP_REMOVED lines=9> */
.L_x_148:
[----:B------:R-:W-:-:S04]  /*2560*/  UIADD3 UR6, UPT, UPT, UR6, 0x1, URZ ;  /* 0x0000000106067890 */ /* 0x000fc8000fffe0ff */
[----:B------:R-:W-:-:S04]  /*2570*/  UISETP.NE.AND UP0, UPT, UR6, 0xa, UPT ;  /* 0x0000000a0600788c */ /* 0x000fc8000bf05270 */
[----:B------:R-:W-:Y:S02]  /*2580*/  USEL UR4, URZ, 0x1, UP0 ;  /* 0x00000001ff047887 */ /* 0x000fe40008000000 */
[----:B------:R-:W-:-:S04]  /*2590*/  USEL UR6, UR6, URZ, UP0 ;  /* 0x000000ff06067287 */ /* 0x000fc80008000000 */
[----:B------:R-:W-:Y:S01]  /*25a0*/  ULEA UR6, UR6, UR5, 0x3 ;  /* 0x0000000506067291 */ /* 0x000fe2000f8e18ff */
[----:B-1----:R-:W-:-:S04]  /*25b0*/  LOP3.LUT R3, R2, UR4, RZ, 0x3c, !PT ;  /* 0x0000000402037c12 */ /* 0x002fc8000f8e3cff */
[----:B------:R-:W-:Y:S01]  /*25c0*/  SHF.L.U32 R3, R3, 0x1f, RZ ;  /* 0x0000001f03037819 */ /* 0x000fe200000006ff */
[----:B------:R-:W-:-:S07]  /*25d0*/  IMAD.U32 R0, RZ, RZ, UR6 ;  /* 0x00000006ff007e24 */ /* 0x000fce000f8e00ff */
.L_x_38:
[----:B-1----:R1:W2:Y:S02]  /*25e0*/  SYNCS.PHASECHK.TRANS64.TRYWAIT P0, [R0+URZ], R3 ;  /* 0x00000003000075a7 */ /* 0x0022a400080011ff */
[----:B--2---:R-:W-:Y:S05]  /*25f0*/  @!P0 NANOSLEEP.SYNCS 0x989680 ;  /* 0x009896800000895d */ /* 0x004fea0003900000 */
[----:B------:R-:W2:Y:S02]  /*2600*/  @!P0 SYNCS.PHASECHK.TRANS64 P0, [R0+URZ], R3 ;  /* 0x00000003000085a7 */ /* 0x000ea400080010ff */
[----:B--2---:R-:W-:Y:S05]  /*2610*/  @P0 EXIT ;  /* 0x000000000000094d */ /* 0x004fea0003800000 */
[----:B------:R-:W-:Y:S05]  /*2620*/  BRA `(.L_x_38) ;  /* 0xfffffffc00ec7947 */ /* 0x000fea000383ffff */
.L_x_18:
[----:B------:R-:W-:-:S04]  /*2630*/  UISETP.NE.AND UP1, UPT, UR37, URZ, UPT ;  /* 0x000000ff2500728c */ /* 0x000fc8000bf25270 */
[----:B------:R-:W-:-:S09]  /*2640*/  UISETP.NE.OR UP1, UPT, UR8, 0x1, UP1 ;  /* 0x000000010800788c */ /* 0x000fd20008f25670 */
[----:B------:R-:W-:Y:S05]  /*2650*/  BRA.U UP1, `(.L_x_39) ;  /* 0x00000005014c7547 */ /* 0x000fea000b800000 */
[----:B------:R-:W-:Y:S01]  /*2660*/  HFMA2 R3, -RZ, RZ, 0, 0 ;  /* 0x00000000ff037431 */ /* 0x000fe200000001ff */
[----:B------:R-:W-:Y:S01]  /*2670*/  ISETP.NE.AND P2, PT, R4, RZ, PT ;  /* 0x000000ff0400720c */ /* 0x000fe20003f45270 */
[----:B------:R-:W-:Y:S01]  /*2680*/  IMAD.MOV.U32 R12, RZ, RZ, 0x1 ;  /* 0x00000001ff0c7424 */ /* 0x000fe200078e00ff */
[----:B------:R-:W-:Y:S01]  /*2690*/  CS2R R6, SRZ ;  /* 0x0000000000067805 */ /* 0x000fe2000001ff00 */
[----:B------:R-:W-:Y:S01]  /*26a0*/  IMAD.MOV.U32 R5, RZ, RZ, RZ ;  /* 0x000000ffff057224 */ /* 0x000fe200078e00ff */
[----:B------:R-:W-:Y:S01]  /*26b0*/  UMOV UR4, 0x400 ;  /* 0x0000040000047882 */ /* 0x000fe20000000000 */
[----:B------:R-:W-:Y:S01]  /*26c0*/  UMOV UR6, URZ ;  /* 0x000000ff00067c82 */ /* 0x000fe20008000000 */
[----:B------:R-:W-:-:S12]  /*26d0*/  ULEA UR37, UR37, UR4, 0x18 ;  /* 0x0000000425257291 */ /* 0x000fd8000f8ec0ff */
.L_x_43:
[----:B------:R-:W-:Y:S02]  /*26e0*/  LEA R0, R3, UR37, 0x3 ;  /* 0x0000002503007c11 */ /* 0x000fe4000f8e18ff */
[----:B------:R-:W-:-:S03]  /*26f0*/  SHF.L.U32 R9, R5, 0x1f, RZ ;  /* 0x0000001f05097819 */ /* 0x000fc600000006ff */
[----:B------:R-:W-:Y:S01]  /*2700*/  VIADD R8, R0, 0x140 ;  /* 0x0000014000087836 */ /* 0x000fe20000000000 */
[----:B------:R-:W1:Y:S02]  /*2710*/  SYNCS.PHASECHK.TRANS64.TRYWAIT P0, [R0+URZ+0x130], R9 ;  /* 0x00013009000075a7 */ /* 0x000e6400080011ff */
[----:B-1----:R-:W-:Y:S05]  /*2720*/  @!P0 BRA `(.L_x_40) ;  /* 0x0000006400048947 */ /* 0x002fea0003800000 */
.L_x_149:
[----:B------:R-:W-:Y:S01]  /*2730*/  ULEA UR5, UR6, UR37, 0x3 ;  /* 0x0000002506057291 */ /* 0x000fe2000f8e18ff */
[----:B------:R-:W-:Y:S01]  /*2740*/  PRMT R8, RZ, 0x654, R8 ;  /* 0x00000654ff087816 */ /* 0x000fe20000000008 */
[----:B-1----:R-:W-:Y:S01]  /*2750*/  @!P2 IMAD.MOV.U32 R9, RZ, RZ, 0x10 ;  /* 0x00000010ff09a424 */ /* 0x002fe200078e00ff */
[----:B------:R-:W-:Y:S01]  /*2760*/  SHF.L.U32 R11, R12, 0x1f, RZ ;  /* 0x0000001f0c0b7819 */ /* 0x000fe200000006ff */
[----:B------:R-:W-:Y:S01]  /*2770*/  UIADD3 UR4, UPT, UPT, UR5, 0xf0, URZ ;  /* 0x000000f005047890 */ /* 0x000fe2000fffe0ff */
[----:B------:R1:W-:Y:S05]  /*2780*/  SYNCS.ARRIVE.TRANS64.RED.A1T0 RZ, [R8+URZ], RZ ;  /* 0x000000ff08ff79a7 */ /* 0x0003ea00081004ff */
[----:B------:R-:W-:Y:S01]  /*2790*/  IMAD.U32 R13, RZ, RZ, UR4 ;  /* 0x00000004ff0d7e24 */ /* 0x000fe2000f8e00ff */
[----:B------:R-:W2:Y:S04]  /*27a0*/  SYNCS.PHASECHK.TRANS64.TRYWAIT P0, [UR5+0x100], R11 ;  /* 0x0001000bff0075a7 */ /* 0x000ea80008001105 */
[----:B------:R-:W-:Y:S01]  /*27b0*/  PRMT R13, R4, 0x654, R13 ;  /* 0x00000654040d7816 */ /* 0x000fe2000000000d */
[----:B-12---:R-:W-:Y:S06]  /*27c0*/  @!P0 BRA `(.L_x_41) ;  /* 0x0000006000f08947 */ /* 0x006fec0003800000 */
.L_x_151:
[----:B------:R-:W-:Y:S01]  /*27d0*/  ULEA UR4, UR6, UR37, 0x4 ;  /* 0x0000002506047291 */ /* 0x000fe2000f8e20ff */
[----:B---3--:R-:W-:Y:S01]  /*27e0*/  SEL R2, R13, R2, !P2 ;  /* 0x000000020d027207 */ /* 0x008fe20005000000 */
[----:B------:R-:W-:Y:S01]  /*27f0*/  UIADD3 UR5, UPT, UPT, UR5, 0xf0, URZ ;  /* 0x000000f005057890 */ /* 0x000fe2000fffe0ff */
[----:B-1----:R-:W-:Y:S01]  /*2800*/  LEA R0, R7, UR37, 0x3 ;  /* 0x0000002507007c11 */ /* 0x002fe2000f8e18ff */
[----:B------:R-:W-:Y:S01]  /*2810*/  UIADD3 UR4, UPT, UPT, UR4, 0x160, URZ ;  /* 0x0000016004047890 */ /* 0x000fe2000fffe0ff */
[----:B------:R1:W-:Y:S01]  /*2820*/  @!P2 SYNCS.ARRIVE.TRANS64.RED RZ, [R2+URZ], R9 ;  /* 0x0000000902ffa9a7 */ /* 0x0003e200080004ff */
[----:B------:R-:W-:Y:S01]  /*2830*/  UIADD3 UR6, UPT, UPT, UR6, 0x1, URZ ;  /* 0x0000000106067890 */ /* 0x000fe2000fffe0ff */
[----:B------:R-:W-:-:S03]  /*2840*/  VIADD R3, R3, 0x1 ;  /* 0x0000000103037836 */ /* 0x000fc60000000000 */
[----:B------:R-:W-:Y:S02]  /*2850*/  UISETP.NE.AND UP0, UPT, UR6, 0x2, UPT ;  /* 0x000000020600788c */ /* 0x000fe4000bf05270 */
[----:B------:R-:W-:Y:S01]  /*2860*/  ISETP.NE.AND P0, PT, R3, 0x2, PT ;  /* 0x000000020300780c */ /* 0x000fe20003f05270 */
[----:B------:R-:W-:Y:S06]  /*2870*/  UGETNEXTWORKID.BROADCAST [UR4], [UR5] ;  /* 0x00000000040073ca */ /* 0x000fec0008000100 */
[----:B------:R-:W-:Y:S02]  /*2880*/  USEL UR4, URZ, 0x1, UP0 ;  /* 0x00000001ff047887 */ /* 0x000fe40008000000 */
[----:B------:R-:W-:-:S04]  /*2890*/  USEL UR6, UR6, URZ, UP0 ;  /* 0x000000ff06067287 */ /* 0x000fc80008000000 */
[----:B------:R-:W-:Y:S02]  /*28a0*/  LOP3.LUT R12, R12, UR4, RZ, 0x3c, !PT ;  /* 0x000000040c0c7c12 */ /* 0x000fe4000f8e3cff */
[----:B-1----:R-:W-:-:S04]  /*28b0*/  SHF.L.U32 R9, R6, 0x1f, RZ ;  /* 0x0000001f06097819 */ /* 0x002fc800000006ff */
[----:B------:R-:W1:Y:S02]  /*28c0*/  SYNCS.PHASECHK.TRANS64.TRYWAIT P1, [R0+URZ+0xf0], R9 ;  /* 0x0000f009000075a7 */ /* 0x000e6400080211ff */
[----:B-1----:R-:W-:Y:S05]  /*28d0*/  @!P1 BRA `(.L_x_42) ;  /* 0x0000006000c49947 */ /* 0x002fea0003800000 */
.L_x_152:
[----:B------:R-:W-:Y:S01]  /*28e0*/  LEA R8, R7, UR37, 0x4 ;  /* 0x0000002507087c11 */ /* 0x000fe2000f8e20ff */
[----:B-1----:R-:W-:Y:S01]  /*28f0*/  VIADD R0, R0, 0x100 ;  /* 0x0000010000007836 */ /* 0x002fe20000000000 */
[----:B------:R-:W-:Y:S01]  /*2900*/  SEL R3, R3, RZ, P0 ;  /* 0x000000ff03037207 */ /* 0x000fe20000000000 */
[----:B------:R-:W-:-:S03]  /*2910*/  VIADD R7, R7, 0x1 ;  /* 0x0000000107077836 */ /* 0x000fc60000000000 */
[----:B------:R-:W1:Y:S01]  /*2920*/  LDS.128 R8, [R8+0x160] ;  /* 0x0001600008087984 */ /* 0x000e620000000c00 */
[----:B------:R-:W-:Y:S02]  /*2930*/  PRMT R0, RZ, 0x654, R0 ;  /* 0x00000654ff007816 */ /* 0x000fe40000000000 */
[C---:B------:R-:W-:Y:S01]  /*2940*/  ISETP.NE.AND P1, PT, R7.reuse, 0x2, PT ;  /* 0x000000020700780c */ /* 0x040fe20003f25270 */
[----:B------:R-:W-:Y:S01]  /*2950*/  @!PT LDS RZ, [RZ] ;  /* 0x00000000fffff984 */ /* 0x000fe20000000800 */
[----:B------:R-:W-:Y:S01]  /*2960*/  @!PT LDS RZ, [RZ] ;  /* 0x00000000fffff984 */ /* 0x000fe20000000800 */
[----:B------:R-:W-:Y:S01]  /*2970*/  @!PT LDS RZ, [RZ] ;  /* 0x00000000fffff984 */ /* 0x000fe20000000800 */
[----:B------:R-:W-:Y:S01]  /*2980*/  @!PT LDS RZ, [RZ] ;  /* 0x00000000fffff984 */ /* 0x000fe20000000800 */
[----:B------:R2:W-:Y:S06]  /*2990*/  MEMBAR.ALL.CTA ;  /* 0x0000000000007992 */ /* 0x0005ec0000008000 */
[----:B--2---:R-:W2:Y:S01]  /*29a0*/  FENCE.VIEW.ASYNC.S ;  /* 0x00000000000073c6 */ /* 0x004ea20000000000 */
[----:B------:R-:W-:Y:S01]  /*29b0*/  SEL R7, R7, RZ, P1 ;  /* 0x000000ff07077207 */ /* 0x000fe20000800000 */
[----:B--2---:R2:W-:Y:S01]  /*29c0*/  SYNCS.ARRIVE.TRANS64.RED.A1T0 RZ, [R0+URZ], RZ ;  /* 0x000000ff00ff79a7 */ /* 0x0045e200081004ff */
[----:B-1----:R-:W-:-:S02]  /*29d0*/  LOP3.LUT P3, RZ, R10, 0x1, RZ, 0xc0, !PT ;  /* 0x000000010aff7812 */ /* 0x002fc4000786c0ff */
[----:B------:R-:W-:-:S04]  /*29e0*/  SEL R9, RZ, 0x1, P1 ;  /* 0x00000001ff097807 */ /* 0x000fc80000800000 */
[----:B------:R-:W-:Y:S02]  /*29f0*/  LOP3.LUT R6, R6, R9, RZ, 0x3c, !PT ;  /* 0x0000000906067212 */ /* 0x000fe400078e3cff */
[----:B--2---:R-:W-:-:S04]  /*2a00*/  SEL R0, RZ, 0x1, P0 ;  /* 0x00000001ff007807 */ /* 0x004fc80000000000 */
[----:B------:R-:W-:Y:S01]  /*2a10*/  LOP3.LUT R5, R5, R0, RZ, 0x3c, !PT ;  /* 0x0000000005057212 */ /* 0x000fe200078e3cff */
[----:B------:R-:W-:Y:S06]  /*2a20*/  @P3 BRA `(.L_x_43) ;  /* 0xfffffffc002c3947 */ /* 0x000fec000383ffff */
[----:B------:R-:W-:Y:S01]  /*2a30*/  ULEA UR5, UR6, UR37, 0x3 ;  /* 0x0000002506057291 */ /* 0x000fe2000f8e18ff */
[----:B------:R-:W-:-:S08]  /*2a40*/  SHF.L.U32 R3, R12, 0x1f, RZ ;  /* 0x0000001f0c037819 */ /* 0x000fd000000006ff */
[----:B------:R-:W1:Y:S02]  /*2a50*/  SYNCS.PHASECHK.TRANS64 P0, [UR5+0x100], R3 ;  /* 0x00010003ff0075a7 */ /* 0x000e640008001005 */
[----:B-1----:R-:W-:Y:S05]  /*2a60*/  @P0 BRA `(.L_x_44) ;  /* 0x0000000000080947 */ /* 0x002fea0003800000 */
[----:B------:R-:W1:Y:S02]  /*2a70*/  SYNCS.PHASECHK.TRANS64.TRYWAIT P0, [UR5+0x100], R3 ;  /* 0x00010003ff0075a7 */ /* 0x000e640008001105 */
[----:B-1----:R-:W-:Y:S05]  /*2a80*/  @!P0 BRA `(.L_x_45) ;  /* 0x00000060006c8947 */ /* 0x002fea0003800000 */
.L_x_44:
[----:B------:R-:W-:-:S04]  /*2a90*/  UIADD3 UR4, UPT, UPT, UR6, 0x1, URZ ;  /* 0x0000000106047890 */ /* 0x000fc8000fffe0ff */
[----:B------:R-:W-:-:S04]  /*2aa0*/  UISETP.NE.AND UP0, UPT, UR4, 0x2, UPT ;  /* 0x000000020400788c */ /* 0x000fc8000bf05270 */
[----:B------:R-:W-:Y:S02]  /*2ab0*/  USEL UR7, URZ, 0x1, UP0 ;  /* 0x00000001ff077887 */ /* 0x000fe40008000000 */
[----:B------:R-:W-:-:S04]  /*2ac0*/  USEL UR4, UR4, URZ, UP0 ;  /* 0x000000ff04047287 */ /* 0x000fc80008000000 */
[----:B------:R-:W-:Y:S01]  /*2ad0*/  ULEA UR4, UR4, UR37, 0x3 ;  /* 0x0000002504047291 */ /* 0x000fe2000f8e18ff */
[----:B-1----:R-:W-:-:S04]  /*2ae0*/  LOP3.LUT R3, R12, UR7, RZ, 0x3c, !PT ;  /* 0x000000070c037c12 */ /* 0x002fc8000f8e3cff */
[----:B------:R-:W-:-:S04]  /*2af0*/  SHF.L.U32 R0, R3, 0x1f, RZ ;  /* 0x0000001f03007819 */ /* 0x000fc800000006ff */
[----:B------:R-:W1:Y:S02]  /*2b00*/  SYNCS.PHASECHK.TRANS64 P0, [UR4+0x100], R0 ;  /* 0x00010000ff0075a7 */ /* 0x000e640008001004 */
[----:B-1----:R-:W-:Y:S05]  /*2b10*/  @P0 EXIT ;  /* 0x000000000000094d */ /* 0x002fea0003800000 */
[----:B------:R-:W-:Y:S02]  /*2b20*/  SHF.L.U32 R3, R3, 0x1f, RZ ;  /* 0x0000001f03037819 */ /* 0x000fe400000006ff */
[----:B------:R-:W-:-:S07]  /*2b30*/  MOV R0, UR4 ;  /* 0x0000000400007c02 */ /* 0x000fce0008000f00 */
.L_x_46:
[----:B-1----:R1:W2:Y:S02]  /*2b40*/  SYNCS.PHASECHK.TRANS64.TRYWAIT P0, [R0+URZ+0x100], R3 ;  /* 0x00010003000075a7 */ /* 0x0022a400080011ff */
[----:B--2---:R-:W-:Y:S05]  /*2b50*/  @!P0 NANOSLEEP.SYNCS 0x989680 ;  /* 0x009896800000895d */ /* 0x004fea0003900000 */
[----:B------:R-:W2:Y:S02]  /*2b60*/  @!P0 SYNCS.PHASECHK.TRANS64 P0, [R0+URZ+0x100], R3 ;  /* 0x00010003000085a7 */ /* 0x000ea400080010ff */
[----:B--2---:R-:W-:Y:S05]  /*2b70*/  @P0 EXIT ;  /* 0x000000000000094d */ /* 0x004fea0003800000 */
[----:B------:R-:W-:Y:S05]  /*2b80*/  BRA `(.L_x_46) ;  /* 0xfffffffc00ec7947 */ /* 0x000fea000383ffff */
.L_x_39:
[----:B------:R-:W-:-:S09]  /*2b90*/  UISETP.NE.AND UP1, UPT, UR8, URZ, UPT ;  /* 0x000000ff0800728c */ /* 0x000fd2000bf25270 */
[----:B------:R-:W-:Y:S05]  /*2ba0*/  BRA.U UP1, `(.L_x_47) ;  /* 0x0000000d01407547 */ /* 0x000fea000b800000 */
[----:B------:R-:W-:Y:S01]  /*2bb0*/  UMOV UR4, 0x40 ;  /* 0x0000004000047882 */ /* 0x000fe20000000000 */
[----:B------:R-:W-:Y:S01]  /*2bc0*/  NOP ;  /* 0x0000000000007918 */ /* 0x000fe20000000000 */
[----:B------:R-:W-:Y:S01]  /*2bd0*/  ULEA UR4, UR37, UR4, 0x18 ;  /* 0x0000000425047291 */ /* 0x000fe2000f8ec0ff */
[----:B------:R-:W-:Y:S02]  /*2be0*/  UMOV UR5, 0x400 ;  /* 0x0000040000057882 */ /* 0x000fe40000000000 */
[----:B------:R-:W-:-:S06]  /*2bf0*/  ULEA UR37, UR37, UR5, 0x18 ;  /* 0x0000000525257291 */ /* 0x000fcc000f8ec0ff */
[----:B------:R-:W1:Y:S02]  /*2c00*/  LDS.U8 R0, [UR4+0x1c] ;  /* 0x00001c04ff007984 */ /* 0x000e640008000000 */
[----:B-1----:R-:W-:-:S13]  /*2c10*/  ISETP.NE.AND P0, PT, R0, RZ, PT ;  /* 0x000000ff0000720c */ /* 0x002fda0003f05270 */
[----:B------:R-:W-:Y:S05]  /*2c20*/  @P0 BRA `(.L_x_48) ;  /* 0x0000000000580947 */ /* 0x000fea0003800000 */
[----:B------:R-:W-:-:S13]  /*2c30*/  ELECT P0, URZ, PT ;  /* 0x0000000000ff782f */ /* 0x000fda0003800000 */
[----:B------:R-:W-:Y:S05]  /*2c40*/  @!P0 BRA `(.L_x_49) ;  /* 0x0000000000608947 */ /* 0x000fea0003800000 */
[----:B------:R-:W-:Y:S01]  /*2c50*/  UMOV UR5, 0x10 ;  /* 0x0000001000057882 */ /* 0x000fe20000000000 */
[----:B------:R-:W-:Y:S01]  /*2c60*/  HFMA2 R0, -RZ, RZ, 0, 5.9604644775390625e-08 ;  /* 0x00000001ff007431 */ /* 0x000fe200000001ff */
[----:B---3--:R-:W-:-:S03]  /*2c70*/  MOV R2, 0xffff ;  /* 0x0000ffff00027802 */ /* 0x008fc60000000f00 */
[----:B------:R-:W-:Y:S04]  /*2c80*/  DEPBAR.LE SB1, 0x36 ;  /* 0x00009d800000791a */ /* 0x000fe80000000000 */
[----:B------:R-:W1:Y:S02]  /*2c90*/  UTCATOMSWS.FIND_AND_SET.ALIGN UP0, UR5, UR5 ;  /* 0x00000005000575e3 */ /* 0x000e640008000800 */
[----:B-1----:R-:W-:Y:S01]  /*2ca0*/  MOV R3, UR5 ;  /* 0x0000000500037c02 */ /* 0x002fe20008000f00 */
[----:B------:R-:W-:Y:S06]  /*2cb0*/  BRA.U UP0, `(.L_x_50) ;  /* 0x0000000100187547 */ /* 0x000fec000b800000 */
.L_x_51:
[----:B------:R-:W-:Y:S05]  /*2cc0*/  NANOSLEEP 0x64 ;  /* 0x000000640000795d */ /* 0x000fea0003800000 */
[----:B------:R-:W-:-:S05]  /*2cd0*/  UMOV UR5, 0x10 ;  /* 0x0000001000057882 */ /* 0x000fca0000000000 */
[----:B------:R-:W-:Y:S04]  /*2ce0*/  DEPBAR.LE SB1, 0x36 ;  /* 0x00009d800000791a */ /* 0x000fe80000000000 */
[----:B------:R-:W1:Y:S02]  /*2cf0*/  UTCATOMSWS.FIND_AND_SET.ALIGN UP0, UR5, UR5 ;  /* 0x00000005000575e3 */ /* 0x000e640008000800 */
[----:B-1----:R-:W-:Y:S01]  /*2d00*/  MOV R3, UR5 ;  /* 0x0000000500037c02 */ /* 0x002fe20008000f00 */
[----:B------:R-:W-:Y:S05]  /*2d10*/  BRA.U !UP0, `(.L_x_51) ;  /* 0xfffffffd08e87547 */ /* 0x000fea000b83ffff */
.L_x_50:
[-C--:B------:R-:W-:Y:S02]  /*2d20*/  SHF.L.U32 R2, R2, R3.reuse, RZ ;  /* 0x0000000302027219 */ /* 0x080fe400000006ff */
[----:B------:R-:W-:Y:S01]  /*2d30*/  SHF.L.U32 R0, R0, R3, RZ ;  /* 0x0000000300007219 */ /* 0x000fe200000006ff */
[----:B------:R-:W-:Y:S02]  /*2d40*/  IMAD.SHL.U32 R3, R3, 0x20, RZ ;  /* 0x0000002003037824 */ /* 0x000fe400078e00ff */
[----:B------:R1:W-:Y:S04]  /*2d50*/  ATOMS.OR RZ, [UR4+0x14], R2 ;  /* 0x00001402ffff798c */ /* 0x0003e8000b000004 */
[----:B------:R1:W-:Y:S04]  /*2d60*/  ATOMS.OR RZ, [UR4+0x18], R0 ;  /* 0x00001800ffff798c */ /* 0x0003e8000b000004 */
[----:B------:R1:W-:Y:S01]  /*2d70*/  STS [UR37+0x180], R3 ;  /* 0x00018003ff007988 */ /* 0x0003e20008000825 */
[----:B------:R-:W-:Y:S05]  /*2d80*/  BRA `(.L_x_49) ;  /* 0x0000000000107947 */ /* 0x000fea0003800000 */
.L_x_48:
[----:B------:R-:W-:Y:S02]  /*2d90*/  MOV R0, 0xffffffff ;  /* 0xffffffff00007802 */ /* 0x000fe40000000f00 */
[----:B---3--:R-:W-:-:S03]  /*2da0*/  MOV R2, 0x2dd0 ;  /* 0x00002dd000027802 */ /* 0x008fc60000000f00 */
[----:B------:R1:W-:Y:S04]  /*2db0*/  STS [UR37+0x180], R0 ;  /* 0x00018000ff007988 */ /* 0x0003e80008000825 */
[----:B-1---5:R-:W-:Y:S05]  /*2dc0*/  CALL.REL.NOINC `($__internal_1_$__cuda_sm10x_tcgen05_guardrail_trap_phase_invalid_during_alloc) ;  /* 0x0000006400847944 */ /* 0x022fea0003c00000 */
.L_x_49:
[----:B------:R-:W-:Y:S05]  /*2dd0*/  WARPSYNC.ALL ;  /* 0x0000000000007948 */ /* 0x000fea0003800000 */
[----:B------:R-:W2:Y:S01]  /*2de0*/  S2UR UR4, SR_CgaCtaId ;  /* 0x00000000000479c3 */ /* 0x000ea20000008800 */
[----:B------:R-:W-:Y:S01]  /*2df0*/  UMOV UR5, 0x400 ;  /* 0x0000040000057882 */ /* 0x000fe20000000000 */
[----:B------:R-:W-:-:S06]  /*2e00*/  NOP ;  /* 0x0000000000007918 */ /* 0x000fcc0000000000 */
[----:B------:R-:W-:Y:S06]  /*2e10*/  BAR.ARV 0x6, 0xa0 ;  /* 0x0182800000007b1d */ /* 0x000fec0000002000 */
[----:B------:R-:W-:Y:S01]  /*2e20*/  UISETP.LT.AND UP0, UPT, UR14, 0x1, UPT ;  /* 0x000000010e00788c */ /* 0x000fe2000bf01270 */
[----:B------:R-:W-:Y:S01]  /*2e30*/  IMAD.MOV.U32 R11, RZ, RZ, 0x1 ;  /* 0x00000001ff0b7424 */ /* 0x000fe200078e00ff */
[----:B------:R-:W-:Y:S01]  /*2e40*/  CS2R R8, SRZ ;  /* 0x0000000000087805 */ /* 0x000fe2000001ff00 */
[----:B------:R-:W-:Y:S01]  /*2e50*/  IMAD.MOV.U32 R10, RZ, RZ, RZ ;  /* 0x000000ffff0a7224 */ /* 0x000fe200078e00ff */
[----:B------:R-:W-:Y:S01]  /*2e60*/  USEL UR8, UR14, 0x1, !UP0 ;  /* 0x000000010e087887 */ /* 0x000fe2000c000000 */
[----:B------:R-:W-:Y:S01]  /*2e70*/  UMOV UR18, URZ ;  /* 0x000000ff00127c82 */ /* 0x000fe20008000000 */
[----:B------:R-:W-:-:S02]  /*2e80*/  UMOV UR17, URZ ;  /* 0x000000ff00117c82 */ /* 0x000fc40008000000 */
[----:B------:R-:W-:Y:S02]  /*2e90*/  UIADD3 UR8, UPT, UPT, -UR8, URZ, URZ ;  /* 0x000000ff08087290 */ /* 0x000fe4000fffe1ff */
[----:B--2---:R-:W-:Y:S01]  /*2ea0*/  ULEA UR4, UR4, UR5, 0x18 ;  /* 0x0000000504047291 */ /* 0x004fe2000f8ec0ff */
[----:B------:R-:W2:Y:S03]  /*2eb0*/  LDCU UR5, c[0x0][0x38c] ;  /* 0x00007180ff0577ac */ /* 0x000ea60008000800 */
[----:B------:R-:W-:Y:S02]  /*2ec0*/  UIADD3 UR9, UPT, UPT, UR4, 0x8400, URZ ;  /* 0x0000840004097890 */ /* 0x000fe4000fffe0ff */
[----:B------:R-:W-:-:S03]  /*2ed0*/  UIADD3 UR10, UPT, UPT, UR4, 0x1c400, URZ ;  /* 0x0001c400040a7890 */ /* 0x000fc6000fffe0ff */
[----:B-1----:R-:W1:Y:S01]  /*2ee0*/  LDS R0, [UR4+0x180] ;  /* 0x00018004ff007984 */ /* 0x002e620008000800 */
[----:B------:R-:W-:Y:S02]  /*2ef0*/  UIADD3 UR11, UPT, UPT, UR4, 0x30400, URZ ;  /* 0x00030400040b7890 */ /* 0x000fe4000fffe0ff */
[----:B------:R-:W-:Y:S02]  /*2f00*/  USHF.R.U32.HI UR9, URZ, 0x4, UR9 ;  /* 0x00000004ff097899 */ /* 0x000fe40008011609 */
[----:B------:R-:W-:Y:S02]  /*2f10*/  USHF.R.U32.HI UR10, URZ, 0x4, UR10 ;  /* 0x00000004ff0a7899 */ /* 0x000fe4000801160a */
[----:B------:R-:W-:Y:S02]  /*2f20*/  USHF.R.U32.HI UR11, URZ, 0x4, UR11 ;  /* 0x00000004ff0b7899 */ /* 0x000fe4000801160b */
[----:B------:R-:W-:Y:S02]  /*2f30*/  ULOP3.LUT UR9, UR9, 0x3fff, URZ, 0xc0, !UPT ;  /* 0x00003fff09097892 */ /* 0x000fe4000f8ec0ff */
[----:B------:R-:W-:-:S02]  /*2f40*/  ULOP3.LUT UR10, UR10, 0x3fff, URZ, 0xc0, !UPT ;  /* 0x00003fff0a0a7892 */ /* 0x000fc4000f8ec0ff */
[----:B------:R-:W-:Y:S02]  /*2f50*/  ULOP3.LUT UR11, UR11, 0x3fff, URZ, 0xc0, !UPT ;  /* 0x00003fff0b0b7892 */ /* 0x000fe4000f8ec0ff */
[----:B------:R-:W-:Y:S02]  /*2f60*/  ULOP3.LUT UR9, UR9, 0x10000, URZ, 0xfc, !UPT ;  /* 0x0001000009097892 */ /* 0x000fe4000f8efcff */
[----:B------:R-:W-:Y:S02]  /*2f70*/  ULOP3.LUT UR10, UR10, 0x10000, URZ, 0xfc, !UPT ;  /* 0x000100000a0a7892 */ /* 0x000fe4000f8efcff */
[----:B------:R-:W-:Y:S02]  /*2f80*/  ULOP3.LUT UR11, UR11, 0x10000, URZ, 0xfc, !UPT ;  /* 0x000100000b0b7892 */ /* 0x000fe4000f8efcff */
[----:B--2---:R-:W-:Y:S01]  /*2f90*/  UISETP.GE.AND UP0, UPT, UR5, 0x1, UPT ;  /* 0x000000010500788c */ /* 0x004fe2000bf06270 */
[----:B------:R-:W-:Y:S01]  /*2fa0*/  UMOV UR23, 0x8100014 ;  /* 0x0810001400177882 */ /* 0x000fe20000000000 */
[----:B------:R-:W-:Y:S01]  /*2fb0*/  UMOV UR21, 0x8100014 ;  /* 0x0810001400157882 */ /* 0x000fe20000000000 */
[----:B-1----:R-:W-:-:S13]  /*2fc0*/  R2UR UR19, R0 ;  /* 0x00000000001372ca */ /* 0x002fda00000e0000 */
[----:B------:R-:W-:Y:S02]  /*2fd0*/  UIADD3 UR22, UPT, UPT, UR19, 0x80, URZ ;  /* 0x0000008013167890 */ /* 0x000fe4000fffe0ff */
[----:B------:R-:W-:-:S12]  /*2fe0*/  UIADD3 UR20, UPT, UPT, UR19, 0x82, URZ ;  /* 0x0000008213147890 */ /* 0x000fd8000fffe0ff */
.L_x_58:
[----:B------:R-:W-:Y:S02]  /*2ff0*/  LEA R0, R10, UR4, 0x3 ;  /* 0x000000040a007c11 */ /* 0x000fe4000f8e18ff */
[----:B------:R-:W-:Y:S02]  /*3000*/  SHF.L.U32 R5, R9, 0x1f, RZ ;  /* 0x0000001f09057819 */ /* 0x000fe400000006ff */
[----:B------:R-:W-:Y:S01]  /*3010*/  PLOP3.LUT P0, PT, PT, PT, UP0, 0x80, 0x8 ;  /* 0x000000000008781c */ /* 0x000fe20003f0f008 */
[----:B------:R-:W-:Y:S01]  /*3020*/  VIADD R3, R0, 0x100 ;  /* 0x0000010000037836 */ /* 0x000fe20000000000 */
[----:B-1----:R-:W1:Y:S02]  /*3030*/  SYNCS.PHASECHK.TRANS64.TRYWAIT P1, [R0+URZ+0xf0], R5 ;  /* 0x0000f005000075a7 */ /* 0x002e6400080211ff */
[----:B-1-3--:R-:W-:Y:S09]  /*3040*/  @!P1 BRA `(.L_x_52) ;  /* 0x0000005c00149947 */ /* 0x00aff20003800000 */
.L_x_154:
[----:B------:R-:W-:Y:S01]  /*3050*/  LEA R4, R10, UR4, 0x4 ;  /* 0x000000040a047c11 */ /* 0x000fe2000f8e20ff */
[----:B------:R-:W-:Y:S01]  /*3060*/  @UP0 ULEA UR5, UR17, UR4, 0x3 ;  /* 0x0000000411050291 */ /* 0x000fe2000f8e18ff */
[----:B------:R-:W-:Y:S01]  /*3070*/  PLOP3.LUT P2, PT, PT, PT, PT, 0x80, 0x8 ;  /* 0x000000000008781c */ /* 0x000fe20003f4f070 */
[----:B------:R-:W-:Y:S01]  /*3080*/  ULEA UR6, UR18, UR4, 0x3 ;  /* 0x0000000412067291 */ /* 0x000fe2000f8e18ff */
[----:B------:R-:W-:Y:S01]  /*3090*/  PRMT R3, RZ, 0x654, R3 ;  /* 0x00000654ff037816 */ /* 0x000fe20000000003 */
[----:B------:R-:W-:Y:S01]  /*30a0*/  ULEA UR7, UR18, UR19, 0x6 ;  /* 0x0000001312077291 */ /* 0x000fe2000f8e30ff */
[----:B-1----:R-:W1:Y:S01]  /*30b0*/  LDS.128 R4, [R4+0x160] ;  /* 0x0001600004047984 */ /* 0x002e620000000c00 */
[----:B---3--:R-:W-:Y:S02]  /*30c0*/  @P0 SHF.L.U32 R2, R8, 0x1f, RZ ;  /* 0x0000001f08020819 */ /* 0x008fe400000006ff */
[----:B------:R-:W-:Y:S01]  /*30d0*/  SHF.L.U32 R0, R11, 0x1f, RZ ;  /* 0x0000001f0b007819 */ /* 0x000fe200000006ff */
[----:B------:R-:W-:Y:S01]  /*30e0*/  @!PT LDS RZ, [RZ] ;  /* 0x00000000fffff984 */ /* 0x000fe20000000800 */
[----:B------:R-:W-:Y:S01]  /*30f0*/  @!PT LDS RZ, [RZ] ;  /* 0x00000000fffff984 */ /* 0x000fe20000000800 */
[----:B------:R-:W-:Y:S01]  /*3100*/  @!PT LDS RZ, [RZ] ;  /* 0x00000000fffff984 */ /* 0x000fe20000000800 */
[----:B------:R-:W-:Y:S01]  /*3110*/  @!PT LDS RZ, [RZ] ;  /* 0x00000000fffff984 */ /* 0x000fe20000000800 */
[----:B------:R2:W-:Y:S06]  /*3120*/  MEMBAR.ALL.CTA ;  /* 0x0000000000007992 */ /* 0x0005ec0000008000 */
[----:B--2---:R-:W2:Y:S02]  /*3130*/  FENCE.VIEW.ASYNC.S ;  /* 0x00000000000073c6 */ /* 0x004ea40000000000 */
[----:B--2---:R2:W-:Y:S01]  /*3140*/  SYNCS.ARRIVE.TRANS64.RED.A1T0 RZ, [R3+URZ], RZ ;  /* 0x000000ff03ff79a7 */ /* 0x0045e200081004ff */
[----:B------:R2:W3:Y:S01]  /*3150*/  @P0 SYNCS.PHASECHK.TRANS64.TRYWAIT P2, [UR5], R2 ;  /* 0x00000002ff0005a7 */ /* 0x0004e20008041105 */
[----:B-1----:R-:W-:Y:S01]  /*3160*/  LOP3.LUT P1, RZ, R6, 0x1, RZ, 0xc0, !PT ;  /* 0x0000000106ff7812 */ /* 0x002fe2000782c0ff */
[----:B------:R-:W1:Y:S02]  /*3170*/  SYNCS.PHASECHK.TRANS64.TRYWAIT P0, [UR6+0x120], R0 ;  /* 0x00012000ff0075a7 */ /* 0x000e640008001106 */
[----:B-123--:R-:W-:Y:S10]  /*3180*/  @!P0 BRA `(.L_x_53) ;  /* 0x0000005800d88947 */ /* 0x00eff40003800000 */
.L_x_156:
[----:B------:R-:W-:Y:S01]  /*3190*/  IADD3 R10, PT, PT, R10, 0x1, RZ ;  /* 0x000000010a0a7810 */ /* 0x000fe20007ffe0ff */
[----:B------:R-:W-:Y:S06]  /*31a0*/  BRA.U !UP0, `(.L_x_54) ;  /* 0x0000000108a87547 */ /* 0x000fec000b800000 */
[----:B------:R-:W-:Y:S01]  /*31b0*/  UMOV UR16, URZ ;  /* 0x000000ff00107c82 */ /* 0x000fe20008000000 */
[----:B------:R-:W-:Y:S01]  /*31c0*/  UMOV UR15, UR8 ;  /* 0x00000008000f7c82 */ /* 0x000fe20008000000 */
[----:B------:R-:W-:Y:S01]  /*31d0*/  UMOV UR13, UR14 ;  /* 0x0000000e000d7c82 */ /* 0x000fe20008000000 */
[----:B------:R-:W-:-:S05]  /*31e0*/  UMOV UR12, UR17 ;  /* 0x00000011000c7c82 */ /* 0x000fca0008000000 */
.L_x_57:
[----:B------:R-:W-:Y:S02]  /*31f0*/  UIADD3 UR15, UPT, UPT, UR15, 0x1, URZ ;  /* 0x000000010f0f7890 */ /* 0x000fe4000fffe0ff */
[----:B--2---:R-:W-:Y:S02]  /*3200*/  ULEA UR5, UR12, UR4, 0x3 ;  /* 0x000000040c057291 */ /* 0x004fe4000f8e18ff */
[----:B------:R-:W-:Y:S01]  /*3210*/  UISETP.NE.AND UP1, UPT, UR15, URZ, UPT ;  /* 0x000000ff0f00728c */ /* 0x000fe2000bf25270 */
[----:B---3--:R-:W-:Y:S10]  /*3220*/  @P2 BRA `(.L_x_55) ;  /* 0x00000000000c2947 */ /* 0x008ff40003800000 */
[----:B-1----:R-:W-:Y:S04]  /*3230*/  SHF.L.U32 R3, R8, 0x1f, RZ ;  /* 0x0000001f08037819 */ /* 0x002fe800000006ff */
[----:B------:R-:W1:Y:S02]  /*3240*/  SYNCS.PHASECHK.TRANS64.TRYWAIT P0, [UR5], R3 ;  /* 0x00000003ff0075a7 */ /* 0x000e640008001105 */
[----:B-1----:R-:W-:Y:S05]  /*3250*/  @!P0 BRA `(.L_x_56) ;  /* 0x0000005800bc8947 */ /* 0x002fea0003800000 */
.L_x_55:
[----:B------:R-:W-:Y:S01]  /*3260*/  UISETP.NE.AND UP2, UPT, UR13, 0x1, UPT ;  /* 0x000000010d00788c */ /* 0x000fe2000bf45270 */
[----:B------:R-:W-:Y:S01]  /*3270*/  PLOP3.LUT P2, PT, PT, PT, PT, 0x80, 0x8 ;  /* 0x000000000008781c */ /* 0x000fe20003f4f070 */
[----:B------:R-:W-:Y:S02]  /*3280*/  UIADD3 UR17, UPT, UPT, UR12, 0x1, URZ ;  /* 0x000000010c117890 */ /* 0x000fe4000fffe0ff */
[----:B------:R-:W-:Y:S02]  /*3290*/  ULEA UR26, UR12, UR10, 0x9 ;  /* 0x0000000a0c1a7291 */ /* 0x000fe4000f8e48ff */
[----:B------:R-:W-:Y:S01]  /*32a0*/  UISETP.NE.AND UP3, UPT, UR17, 0xa, UPT ;  /* 0x0000000a1100788c */ /* 0x000fe2000bf65270 */
[----:B------:R-:W-:Y:S01]  /*32b0*/  PLOP3.LUT P0, PT, PT, PT, UP2, 0x80, 0x8 ;  /* 0x000000000008781c */ /* 0x000fe20003f0f028 */
[----:B------:R-:W-:Y:S02]  /*32c0*/  ULEA UR28, UR12, UR11, 0x7 ;  /* 0x0000000b0c1c7291 */ /* 0x000fe4000f8e38ff */
[----:B------:R-:W-:Y:S02]  /*32d0*/  USEL UR25, URZ, 0x1, UP3 ;  /* 0x00000001ff197887 */ /* 0x000fe40009800000 */
[----:B------:R-:W-:Y:S02]  /*32e0*/  USEL UR17, UR17, URZ, UP3 ;  /* 0x000000ff11117287 */ /* 0x000fe40009800000 */
[----:B------:R-:W-:Y:S02]  /*32f0*/  UIADD3 UR32, UPT, UPT, UR26, 0x4, URZ ;  /* 0x000000041a207890 */ /* 0x000fe4000fffe0ff */
[----:B------:R-:W-:Y:S01]  /*3300*/  @UP2 ULEA UR24, UR17, UR4, 0x3 ;  /* 0x0000000411182291 */ /* 0x000fe2000f8e18ff */
[----:B------:R-:W-:Y:S01]  /*3310*/  LOP3.LUT R8, R8, UR25, RZ, 0x3c, !PT ;  /* 0x0000001908087c12 */ /* 0x000fe2000f8e3cff */
[----:B------:R-:W-:Y:S02]  /*3320*/  UISETP.NE.U32.AND UP2, UPT, UR16, URZ, UPT ;  /* 0x000000ff1000728c */ /* 0x000fe4000bf45070 */
[----:B------:R-:W-:Y:S01]  /*3330*/  UIADD3 UR5, UPT, UPT, UR5, 0x50, URZ ;  /* 0x0000005005057890 */ /* 0x000fe2000fffe0ff */
[----:B-1----:R-:W-:Y:S01]  /*3340*/  @P0 SHF.L.U32 R0, R8, 0x1f, RZ ;  /* 0x0000001f08000819 */ /* 0x002fe200000006ff */
[----:B------:R-:W-:Y:S01]  /*3350*/  UMOV UR29, 0x4008 ;  /* 0x00004008001d7882 */ /* 0x000fe20000000000 */
[----:B------:R-:W-:Y:S01]  /*3360*/  UMOV UR27, 0x40004040 ;  /* 0x40004040001b7882 */ /* 0x000fe20000000000 */
[----:B------:R-:W-:Y:S01]  /*3370*/  UMOV UR25, 0x80004020 ;  /* 0x8000402000197882 */ /* 0x000fe20000000000 */
[----:B------:R2:W3:Y:S01]  /*3380*/  @P0 SYNCS.PHASECHK.TRANS64.TRYWAIT P2, [UR24], R0 ;  /* 0x00000000ff0005a7 */ /* 0x0004e20008041118 */
[----:B------:R-:W-:Y:S01]  /*3390*/  ULEA UR24, UR12, UR9, 0x9 ;  /* 0x000000090c187291 */ /* 0x000fe2000f8e48ff */
[----:B------:R2:W-:Y:S01]  /*33a0*/  UTCCP.T.S.128dp128bit tmem[UR19+0x80], gdesc[UR28] ;  /* 0x0000801c130079e7 */ /* 0x0005e20008180000 */
[----:B------:R-:W-:Y:S02]  /*33b0*/  UIADD3 UR13, UPT, UPT, UR13, -0x1, URZ ;  /* 0xffffffff0d0d7890 */ /* 0x000fe4000fffe0ff */
[----:B------:R-:W-:Y:S01]  /*33c0*/  UIADD3 UR30, UPT, UPT, UR24, 0x2, URZ ;  /* 0x00000002181e7890 */ /* 0x000fe2000fffe0ff */
[----:B------:R-:W-:Y:S01]  /*33d0*/  UMOV UR33, 0x40004040 ;  /* 0x4000404000217882 */ /* 0x000fe20000000000 */
[----:B------:R-:W-:Y:S01]  /*33e0*/  UMOV UR31, 0x80004020 ;  /* 0x80004020001f7882 */ /* 0x000fe20000000000 */
[----:B------:R-:W-:Y:S02]  /*33f0*/  UMOV UR16, 0x1 ;  /* 0x0000000100107882 */ /* 0x000fe40000000000 */
[----:B------:R2:W-:Y:S01]  /*3400*/  UTCQMMA gdesc[UR24], gdesc[UR26], tmem[UR7], tmem[UR22], idesc[UR23], UP2 ;  /* 0x00ff161a180075ea */ /* 0x0005e20009000307 */
[----:B------:R-:W-:Y:S03]  /*3410*/  UMOV UR12, UR17 ;  /* 0x00000011000c7c82 */ /* 0x000fe60008000000 */
[----:B------:R2:W-:Y:S01]  /*3420*/  UTCQMMA gdesc[UR30], gdesc[UR32], tmem[UR7], tmem[UR20], idesc[UR21], UPT ;  /* 0x00ff14201e0075ea */ /* 0x0005e2000b800307 */
[----:B------:R2:W-:Y:S01]  /*3430*/  UTCBAR [UR5], URZ ;  /* 0x000000ff050073e9 */ /* 0x0005e200080000ff */
[----:B------:R-:W-:Y:S05]  /*3440*/  BRA.U UP1, `(.L_x_57) ;  /* 0xfffffffd01687547 */ /* 0x000fea000b83ffff */
.L_x_54:
[----:B------:R-:W-:Y:S01]  /*3450*/  UIADD3 UR18, UPT, UPT, UR18, 0x1, URZ ;  /* 0x0000000112127890 */ /* 0x000fe2000fffe0ff */
[C---:B------:R-:W-:Y:S01]  /*3460*/  ISETP.NE.AND P0, PT, R10.reuse, 0x2, PT ;  /* 0x000000020a00780c */ /* 0x040fe20003f05270 */
[----:B------:R-:W-:Y:S02]  /*3470*/  UIADD3 UR6, UPT, UPT, UR6, 0x110, URZ ;  /* 0x0000011006067890 */ /* 0x000fe4000fffe0ff */
[----:B------:R-:W-:Y:S01]  /*3480*/  UISETP.NE.AND UP1, UPT, UR18, 0x2, UPT ;  /* 0x000000021200788c */ /* 0x000fe2000bf25270 */
[----:B-12---:R-:W-:Y:S02]  /*3490*/  SEL R0, RZ, 0x1, P0 ;  /* 0x00000001ff007807 */ /* 0x006fe40000000000 */
[----:B------:R-:W-:Y:S01]  /*34a0*/  SEL R10, R10, RZ, P0 ;  /* 0x000000ff0a0a7207 */ /* 0x000fe20000000000 */
[----:B------:R-:W-:Y:S01]  /*34b0*/  USEL UR5, URZ, 0x1, UP1 ;  /* 0x00000001ff057887 */ /* 0x000fe20008800000 */
[----:B------:R-:W-:Y:S01]  /*34c0*/  LOP3.LUT R9, R9, R0, RZ, 0x3c, !PT ;  /* 0x0000000009097212 */ /* 0x000fe200078e3cff */
[----:B------:R-:W-:Y:S01]  /*34d0*/  USEL UR18, UR18, URZ, UP1 ;  /* 0x000000ff12127287 */ /* 0x000fe20008800000 */
[----:B------:R1:W-:Y:S03]  /*34e0*/  UTCBAR [UR6], URZ ;  /* 0x000000ff060073e9 */ /* 0x0003e600080000ff */
[----:B------:R-:W-:Y:S01]  /*34f0*/  LOP3.LUT R11, R11, UR5, RZ, 0x3c, !PT ;  /* 0x000000050b0b7c12 */ /* 0x000fe2000f8e3cff */
[----:B------:R-:W-:Y:S07]  /*3500*/  @P1 BRA `(.L_x_58) ;  /* 0xfffffff800b81947 */ /* 0x000fee000383ffff */
[----:B------:R-:W2:Y:S01]  /*3510*/  S2UR UR5, SR_CgaCtaId ;  /* 0x00000000000579c3 */ /* 0x000ea20000008800 */
[----:B------:R-:W-:Y:S01]  /*3520*/  ELECT P0, URZ, PT ;  /* 0x0000000000ff782f */ /* 0x000fe20003800000 */
[----:B------:R-:W-:Y:S01]  /*3530*/  IMAD.MOV.U32 R0, RZ, RZ, 0x1 ;  /* 0x00000001ff007424 */ /* 0x000fe200078e00ff */
[----:B------:R-:W-:Y:S01]  /*3540*/  UIADD3 UR4, UPT, UPT, UR4, 0x120, URZ ;  /* 0x0000012004047890 */ /* 0x000fe2000fffe0ff */
[----:B------:R-:W-:Y:S01]  /*3550*/  SHF.L.U32 R3, R11, 0x1f, RZ ;  /* 0x0000001f0b037819 */ /* 0x000fe200000006ff */
[----:B-1----:R-:W-:-:S03]  /*3560*/  UMOV UR6, 0x40 ;  /* 0x0000004000067882 */ /* 0x002fc60000000000 */
[----:B------:R-:W-:Y:S01]  /*3570*/  UVIRTCOUNT.DEALLOC.SMPOOL 0x80 ;  /* 0x000000800000784c */ /* 0x000fe20000000000 */
[----:B--2---:R-:W-:Y:S02]  /*3580*/  ULEA UR5, UR5, UR6, 0x18 ;  /* 0x0000000605057291 */ /* 0x004fe4000f8ec0ff */
[----:B------:R-:W-:-:S07]  /*3590*/  ULEA UR6, UR18, UR4, 0x3 ;  /* 0x0000000412067291 */ /* 0x000fce000f8e18ff */
[----:B------:R1:W-:Y:S02]  /*35a0*/  @P0 STS.U8 [UR5+0x1c], R0 ;  /* 0x00001c00ff000988 */ /* 0x0003e40008000005 */
[----:B------:R-:W2:Y:S02]  /*35b0*/  SYNCS.PHASECHK.TRANS64.TRYWAIT P0, [UR6], R3 ;  /* 0x00000003ff0075a7 */ /* 0x000ea40008001106 */
[----:B-12---:R-:W-:Y:S05]  /*35c0*/  @!P0 BRA `(.L_x_59) ;  /* 0x0000005400f88947 */ /* 0x006fea0003800000 */
.L_x_159:
[----:B------:R-:W-:-:S04]  /*35d0*/  UIADD3 UR7, UPT, UPT, UR18, 0x1, URZ ;  /* 0x0000000112077890 */ /* 0x000fc8000fffe0ff */
[----:B------:R-:W-:-:S04]  /*35e0*/  UISETP.NE.AND UP0, UPT, UR7, 0x2, UPT ;  /* 0x000000020700788c */ /* 0x000fc8000bf05270 */
[----:B------:R-:W-:Y:S02]  /*35f0*/  USEL UR6, URZ, 0x1, UP0 ;  /* 0x00000001ff067887 */ /* 0x000fe40008000000 */
[----:B------:R-:W-:-:S04]  /*3600*/  USEL UR7, UR7, URZ, UP0 ;  /* 0x000000ff07077287 */ /* 0x000fc80008000000 */
[----:B------:R-:W-:Y:S01]  /*3610*/  ULEA UR7, UR7, UR4, 0x3 ;  /* 0x0000000407077291 */ /* 0x000fe2000f8e18ff */
[----:B-1----:R-:W-:-:S04]  /*3620*/  LOP3.LUT R3, R11, UR6, RZ, 0x3c, !PT ;  /* 0x000000060b037c12 */ /* 0x002fc8000f8e3cff */
[----:B------:R-:W-:-:S04]  /*3630*/  SHF.L.U32 R3, R3, 0x1f, RZ ;  /* 0x0000001f03037819 */ /* 0x000fc800000006ff */
[----:B------:R-:W1:Y:S02]  /*3640*/  SYNCS.PHASECHK.TRANS64.TRYWAIT P0, [UR7], R3 ;  /* 0x00000003ff0075a7 */ /* 0x000e640008001107 */
[----:B-1----:R-:W-:Y:S05]  /*3650*/  @!P0 BRA `(.L_x_60) ;  /* 0x0000005400ec8947 */ /* 0x002fea0003800000 */
.L_x_161:
[----:B------:R-:W-:Y:S01]  /*3660*/  NOP ;  /* 0x0000000000007918 */ /* 0x000fe20000000000 */
[----:B-1----:R-:W1:Y:S01]  /*3670*/  LDS R0, [UR5+0x14] ;  /* 0x00001405ff007984 */ /* 0x002e620008000800 */
[----:B------:R-:W-:Y:S01]  /*3680*/  ULOP3.LUT UR6, UR19, 0xffff, URZ, 0xc0, !UPT ;  /* 0x0000ffff13067892 */ /* 0x000fe2000f8ec0ff */
[----:B------:R-:W-:Y:S01]  /*3690*/  UMOV UR8, 0xffff ;  /* 0x0000ffff00087882 */ /* 0x000fe20000000000 */
[----:B------:R-:W-:Y:S02]  /*36a0*/  UMOV UR4, 0x1 ;  /* 0x0000000100047882 */ /* 0x000fe40000000000 */
[----:B------:R-:W-:-:S04]  /*36b0*/  USHF.R.U32.HI UR6, URZ, 0x5, UR6 ;  /* 0x00000005ff067899 */ /* 0x000fc80008011606 */
[----:B------:R-:W-:Y:S02]  /*36c0*/  USHF.L.U32 UR8, UR8, UR6, URZ ;  /* 0x0000000608087299 */ /* 0x000fe400080006ff */
[----:B------:R-:W-:-:S04]  /*36d0*/  USHF.L.U32 UR4, UR4, UR6, URZ ;  /* 0x0000000604047299 */ /* 0x000fc800080006ff */
[----:B-1----:R-:W-:-:S04]  /*36e0*/  LOP3.LUT R0, R0, UR8, RZ, 0xc0, !PT ;  /* 0x0000000800007c12 */ /* 0x002fc8000f8ec0ff */
[----:B------:R-:W-:-:S13]  /*36f0*/  ISETP.NE.AND P0, PT, R0, UR8, PT ;  /* 0x0000000800007c0c */ /* 0x000fda000bf05270 */
[----:B------:R-:W-:Y:S05]  /*3700*/  @P0 BRA `(.L_x_61) ;  /* 0x0000000000580947 */ /* 0x000fea0003800000 */
[----:B------:R-:W1:Y:S02]  /*3710*/  LDS R0, [UR5+0x18] ;  /* 0x00001805ff007984 */ /* 0x000e640008000800 */
[----:B-1----:R-:W-:-:S04]  /*3720*/  LOP3.LUT R0, R0, UR4, RZ, 0xc0, !PT ;  /* 0x0000000400007c12 */ /* 0x002fc8000f8ec0ff */
[----:B------:R-:W-:-:S13]  /*3730*/  ISETP.NE.AND P0, PT, R0, UR4, PT ;  /* 0x0000000400007c0c */ /* 0x000fda000bf05270 */
[----:B------:R-:W-:Y:S05]  /*3740*/  @P0 BRA `(.L_x_62) ;  /* 0x00000000003c0947 */ /* 0x000fea0003800000 */
[----:B------:R-:W1:Y:S01]  /*3750*/  S2R R2, SR_LANEID ;  /* 0x0000000000027919 */ /* 0x000e620000000000 */
[----:B------:R-:W-:Y:S01]  /*3760*/  ULOP3.LUT UR8, URZ, UR8, URZ, 0x33, !UPT ;  /* 0x00000008ff087292 */ /* 0x000fe2000f8e33ff */
[----:B------:R-:W-:Y:S01]  /*3770*/  LOP3.LUT R4, RZ, UR4, RZ, 0x33, !PT ;  /* 0x00000004ff047c12 */ /* 0x000fe2000f8e33ff */
[----:B------:R-:W-:Y:S02]  /*3780*/  VOTEU.ANY UR7, UPT, PT ;  /* 0x0000000000077886 */ /* 0x000fe400038e0100 */
[----:B------:R-:W-:Y:S01]  /*3790*/  UFLO.U32 UR7, UR7 ;  /* 0x00000007000772bd */ /* 0x000fe200080e0000 */
[----:B------:R-:W2:Y:S01]  /*37a0*/  REDUX UR4, R4 ;  /* 0x00000000040473c4 */ /* 0x000ea20000000000 */
[----:B------:R-:W-:-:S06]  /*37b0*/  IMAD.U32 R0, RZ, RZ, UR8 ;  /* 0x00000008ff007e24 */ /* 0x000fcc000f8e00ff */
[----:B------:R4:W-:Y:S01]  /*37c0*/  UTCATOMSWS.AND URZ, UR8 ;  /* 0x0000000800ff79e3 */ /* 0x0009e20008000000 */
[----:B------:R-:W3:Y:S01]  /*37d0*/  REDUX UR6, R0 ;  /* 0x00000000000673c4 */ /* 0x000ee20000000000 */
[----:B-1----:R-:W-:Y:S01]  /*37e0*/  ISETP.EQ.U32.AND P0, PT, R2, UR7, PT ;  /* 0x0000000702007c0c */ /* 0x002fe2000bf02070 */
[----:B--2---:R-:W-:Y:S01]  /*37f0*/  IMAD.U32 R2, RZ, RZ, UR4 ;  /* 0x00000004ff027e24 */ /* 0x004fe2000f8e00ff */
[----:B---3--:R-:W-:-:S11]  /*3800*/  MOV R3, UR6 ;  /* 0x0000000600037c02 */ /* 0x008fd60008000f00 */
[----:B------:R4:W-:Y:S04]  /*3810*/  @P0 ATOMS.AND RZ, [UR5+0x14], R3 ;  /* 0x00001403ffff098c */ /* 0x0009e8000a800005 */
[----:B------:R4:W-:Y:S01]  /*3820*/  @P0 ATOMS.AND RZ, [UR5+0x18], R2 ;  /* 0x00001802ffff098c */ /* 0x0009e2000a800005 */
[----:B------:R-:W-:Y:S05]  /*3830*/  BRA `(.L_x_63) ;  /* 0x0000000000147947 */ /* 0x000fea0003800000 */
.L_x_62:
[----:B------:R-:W-:Y:S02]  /*3840*/  MOV R2, 0x3860 ;  /* 0x0000386000027802 */ /* 0x000fe40000000f00 */
[----:B---3-5:R-:W-:Y:S05]  /*3850*/  CALL.REL.NOINC `($__internal_0_$__cuda_sm10x_tcgen05_guardrail_trap_col_being_dealloced_not_returned_by_alloc) ;  /* 0x0000005800d47944 */ /* 0x028fea0003c00000 */
[----:B------:R-:W-:Y:S05]  /*3860*/  BRA `(.L_x_63) ;  /* 0x0000000000087947 */ /* 0x000fea0003800000 */
.L_x_61:
[----:B------:R-:W-:Y:S02]  /*3870*/  MOV R2, 0x3890 ;  /* 0x0000389000027802 */ /* 0x000fe40000000f00 */
[----:B---3-5:R-:W-:Y:S05]  /*3880*/  CALL.REL.NOINC `($__internal_2_$__cuda_sm10x_tcgen05_guardrail_trap_unallocated_columns_being_dealloced) ;  /* 0x0000005800e07944 */ /* 0x028fea0003c00000 */
.L_x_63:
[----:B------:R-:W-:Y:S01]  /*3890*/  NOP ;  /* 0x0000000000007918 */ /* 0x000fe20000000000 */
[----:B----4-:R-:W-:Y:S05]  /*38a0*/  EXIT ;  /* 0x000000000000794d */ /* 0x010fea0003800000 */
.L_x_47:
[----:B------:R-:W-:Y:S05]  /*38b0*/  BRA.U !UP0, `(.L_x_64) ;  /* 0x0000001508547547 */ /* 0x000fea000b800000 */
[----:B------:R-:W1:Y:S01]  /*38c0*/  LDC R0, c[0x0][0xd30] ;  /* 0x00034c00ff007b82 */ /* 0x000e620000000800 */
[----:B------:R-:W-:Y:S01]  /*38d0*/  UMOV UR4, 0x400 ;  /* 0x0000040000047882 */ /* 0x000fe20000000000 */
[----:B------:R-:W-:Y:S01]  /*38e0*/  HFMA2 R34, -RZ, RZ, 0, 0 ;  /* 0x00000000ff227431 */ /* 0x000fe200000001ff */
[----:B------:R-:W-:Y:S01]  /*38f0*/  ULEA UR4, UR37, UR4, 0x18 ;  /* 0x0000000425047291 */ /* 0x000fe2000f8ec0ff */
[----:B------:R-:W-:Y:S01]  /*3900*/  IMAD.MOV.U32 R37, RZ, RZ, 0x1 ;  /* 0x00000001ff257424 */ /* 0x000fe200078e00ff */
[----:B------:R-:W-:Y:S01]  /*3910*/  UISETP.NE.AND UP0, UPT, UR8, 0x2, UPT ;  /* 0x000000020800788c */ /* 0x000fe2000bf05270 */
[----:B------:R-:W-:Y:S01]  /*3920*/  IMAD.MOV.U32 R36, RZ, RZ, RZ ;  /* 0x000000ffff247224 */ /* 0x000fe200078e00ff */
[----:B------:R-:W-:Y:S01]  /*3930*/  UIADD3 UR5, UPT, UPT, UR4, 0xb8, URZ ;  /* 0x000000b804057890 */ /* 0x000fe2000fffe0ff */
[----:B------:R-:W2:Y:S01]  /*3940*/  LDC R29, c[0x0][0x370] ;  /* 0x0000dc00ff1d7b82 */ /* 0x000ea20000000800 */
[----:B------:R-:W-:Y:S01]  /*3950*/  MOV R31, 0x2000 ;  /* 0x00002000001f7802 */ /* 0x000fe20000000f00 */
[----:B------:R-:W-:-:S02]  /*3960*/  UPLOP3.LUT UP1, UPT, UPT, UPT, UPT, 0x40, 0x4 ;  /* 0x000000000004789c */ /* 0x000fc40003f2e870 */
[----:B------:R-:W-:Y:S02]  /*3970*/  USEL UR6, URZ, 0x1, UP0 ;  /* 0x00000001ff067887 */ /* 0x000fe40008000000 */
[----:B------:R-:W-:Y:S02]  /*3980*/  UIADD3 UR57, UPT, UPT, UR4, 0xa0, URZ ;  /* 0x000000a004397890 */ /* 0x000fe4000fffe0ff */
[----:B------:R-:W4:Y:S01]  /*3990*/  LDC R8, c[0x0][0xd0c] ;  /* 0x00034300ff087b82 */ /* 0x000f220000000800 */
[----:B------:R-:W-:Y:S02]  /*39a0*/  UIADD3 UR49, UPT, UPT, UR4, 0xa8, URZ ;  /* 0x000000a804317890 */ /* 0x000fe4000fffe0ff */
[----:B------:R-:W-:Y:S02]  /*39b0*/  UIADD3 UR41, UPT, UPT, UR4, 0xb0, URZ ;  /* 0x000000b004297890 */ /* 0x000fe4000fffe0ff */
[----:B------:R-:W-:-:S03]  /*39c0*/  UPRMT UR5, UR37, 0x654, UR5 ;  /* 0x0000065425057896 */ /* 0x000fc60008000005 */
[----:B------:R-:W2:Y:S01]  /*39d0*/  LDC R28, c[0x0][0xd20] ;  /* 0x00034800ff1c7b82 */ /* 0x000ea20000000800 */
[----:B-1----:R-:W-:-:S07]  /*39e0*/  ISETP.NE.AND P1, PT, R0, 0x1, PT ;  /* 0x000000010000780c */ /* 0x002fce0003f25270 */
[----:B------:R-:W1:Y:S08]  /*39f0*/  LDC.64 R38, c[0x0][0x348] ;  /* 0x0000d200ff267b82 */ /* 0x000e700000000a00 */
[----:B------:R-:W1:Y:S08]  /*3a00*/  LDC.64 R18, c[0x0][0xa88] ;  /* 0x0002a200ff127b82 */ /* 0x000e700000000a00 */
[----:B------:R-:W1:Y:S08]  /*3a10*/  LDC.64 R22, c[0x0][0xd10] ;  /* 0x00034400ff167b82 */ /* 0x000e700000000a00 */
[----:B------:R-:W1:Y:S08]  /*3a20*/  LDC.64 R6, c[0x0][0xd18] ;  /* 0x00034600ff067b82 */ /* 0x000e700000000a00 */
[----:B------:R-:W1:Y:S08]  /*3a30*/  LDC.64 R4, c[0x0][0xd28] ;  /* 0x00034a00ff047b82 */ /* 0x000e700000000a00 */
[----:B------:R-:W1:Y:S08]  /*3a40*/  LDC.64 R20, c[0x0][0xa90] ;  /* 0x0002a400ff147b82 */ /* 0x000e700000000a00 */
[----:B--2-4-:R-:W1:Y:S02]  /*3a50*/  LDC R30, c[0x0][0x374] ;  /* 0x0000dd00ff1e7b82 */ /* 0x014e640000000800 */
.L_x_75:
[----:B------:R-:W-:Y:S02]  /*3a60*/  LEA R0, R36, UR4, 0x3 ;  /* 0x0000000424007c11 */ /* 0x000fe4000f8e18ff */
[----:B------:R-:W-:Y:S02]  /*3a70*/  SHF.L.U32 R3, R34, 0x1f, RZ ;  /* 0x0000001f22037819 */ /* 0x000fe400000006ff */
[----:B------:R-:W-:Y:S02]  /*3a80*/  LEA R24, R36, UR4, 0x4 ;  /* 0x0000000424187c11 */ /* 0x000fe4000f8e20ff */
[----:B------:R-:W2:Y:S02]  /*3a90*/  SYNCS.PHASECHK.TRANS64.TRYWAIT P0, [R0+URZ+0xf0], R3 ;  /* 0x0000f003000075a7 */ /* 0x000ea400080011ff */
[----:B--2-4-:R-:W-:Y:S05]  /*3aa0*/  @!P0 BRA `(.L_x_65) ;  /* 0x0000005000f08947 */ /* 0x014fea0003800000 */
.L_x_162:
[----:B---3--:R-:W-:Y:S01]  /*3ab0*/  ISETP.GE.AND P0, PT, R2, 0x1, PT ;  /* 0x000000010200780c */ /* 0x008fe20003f06270 */
[----:B------:R-:W3:Y:S01]  /*3ac0*/  LDS.128 R24, [R24+0x160] ;  /* 0x0001600018187984 */ /* 0x000ee20000000c00 */
[----:B--2---:R-:W-:Y:S01]  /*3ad0*/  VIADD R0, R0, 0x100 ;  /* 0x0000010000007836 */ /* 0x004fe20000000000 */
[----:B------:R-:W-:Y:S01]  /*3ae0*/  @!PT LDS RZ, [RZ] ;  /* 0x00000000fffff984 */ /* 0x000fe20000000800 */
[----:B------:R-:W-:Y:S01]  /*3af0*/  @!PT LDS RZ, [RZ] ;  /* 0x00000000fffff984 */ /* 0x000fe20000000800 */
[----:B------:R-:W-:Y:S01]  /*3b00*/  @!PT LDS RZ, [RZ] ;  /* 0x00000000fffff984 */ /* 0x000fe20000000800 */
[----:B------:R-:W-:Y:S01]  /*3b10*/  @!PT LDS RZ, [RZ] ;  /* 0x00000000fffff984 */ /* 0x000fe20000000800 */
[----:B------:R2:W-:Y:S06]  /*3b20*/  MEMBAR.ALL.CTA ;  /* 0x0000000000007992 */ /* 0x0005ec0000008000 */
[----:B--2---:R-:W2:Y:S01]  /*3b30*/  FENCE.VIEW.ASYNC.S ;  /* 0x00000000000073c6 */ /* 0x004ea20000000000 */
[----:B------:R-:W-:Y:S04]  /*3b40*/  PRMT R0, RZ, 0x654, R0 ;  /* 0x00000654ff007816 */ /* 0x000fe80000000000 */
[----:B--2---:R2:W-:Y:S01]  /*3b50*/  SYNCS.ARRIVE.TRANS64.RED.A1T0 RZ, [R0+URZ], RZ ;  /* 0x000000ff00ff79a7 */ /* 0x0045e200081004ff */
[----:B---3--:R-:W-:Y:S11]  /*3b60*/  LOP3.LUT P3, RZ, R26, 0x1, RZ, 0xc0, !PT ;  /* 0x000000011aff7812 */ /* 0x008ff6000786c0ff */
[----:B------:R-:W-:Y:S02]  /*3b70*/  @!UPT UIADD3 URZ, UPT, UPT, URZ, URZ, URZ ;  /* 0x000000fffffff290 */ /* 0x000fe4000fffe0ff */
[----:B------:R-:W-:Y:S02]  /*3b80*/  @P3 MOV R13, R24 ;  /* 0x00000018000d3202 */ /* 0x000fe40000000f00 */
[----:B------:R-:W-:Y:S01]  /*3b90*/  @P3 LOP3.LUT R10, R25, 0xffff, RZ, 0xc0, !PT ;  /* 0x0000ffff190a3812 */ /* 0x000fe200078ec0ff */
[----:B--2---:R-:W-:Y:S06]  /*3ba0*/  @!P0 BRA `(.L_x_66) ;  /* 0x0000000000a48947 */ /* 0x004fec0003800000 */
[----:B-1----:R-:W-:Y:S01]  /*3bb0*/  IMAD.HI.U32 R41, R30, R7, RZ ;  /* 0x000000071e297227 */ /* 0x002fe200078e00ff */
[----:B------:R-:W-:Y:S02]  /*3bc0*/  ISETP.NE.AND P0, PT, R6, 0x1, PT ;  /* 0x000000010600780c */ /* 0x000fe40003f05270 */
[----:B------:R-:W-:Y:S01]  /*3bd0*/  ISETP.NE.AND P2, PT, R2, 0x1, PT ;  /* 0x000000010200780c */ /* 0x000fe20003f45270 */
[----:B------:R-:W-:Y:S01]  /*3be0*/  IMAD.HI.U32 R40, R29, R22, RZ ;  /* 0x000000161d287227 */ /* 0x000fe200078e00ff */
[----:B------:R-:W-:Y:S02]  /*3bf0*/  SHF.R.U32.HI R41, RZ, R28, R41 ;  /* 0x0000001cff297219 */ /* 0x000fe40000011629 */
[----:B------:R-:W-:Y:S01]  /*3c00*/  ISETP.NE.AND P4, PT, R8, 0x1, PT ;  /* 0x000000010800780c */ /* 0x000fe20003f85270 */
[----:B------:R-:W-:Y:S01]  /*3c10*/  IMAD.HI.U32 R42, R13, R22, RZ ;  /* 0x000000160d2a7227 */ /* 0x000fe200078e00ff */
[----:B------:R-:W-:Y:S02]  /*3c20*/  SHF.R.U32.HI R40, RZ, R23, R40 ;  /* 0x00000017ff287219 */ /* 0x000fe40000011628 */
[----:B------:R-:W-:Y:S01]  /*3c30*/  SEL R3, R30, R41, !P0 ;  /* 0x000000291e037207 */ /* 0x000fe20004000000 */
[C---:B------:R-:W-:Y:S01]  /*3c40*/  IMAD.HI.U32 R41, R10.reuse, R7, RZ ;  /* 0x000000070a297227 */ /* 0x040fe200078e00ff */
[----:B------:R-:W-:Y:S02]  /*3c50*/  SEL R11, R29, R40, !P4 ;  /* 0x000000281d0b7207 */ /* 0x000fe40006000000 */
[----:B------:R-:W-:Y:S01]  /*3c60*/  SHF.R.U32.HI R42, RZ, R23, R42 ;  /* 0x00000017ff2a7219 */ /* 0x000fe2000001162a */
[----:B------:R-:W-:Y:S01]  /*3c70*/  IMAD.HI.U32 R44, R3, R4, RZ ;  /* 0x00000004032c7227 */ /* 0x000fe200078e00ff */
[----:B------:R-:W-:Y:S03]  /*3c80*/  SHF.R.U32.HI R41, RZ, R28, R41 ;  /* 0x0000001cff297219 */ /* 0x000fe60000011629 */
[----:B------:R-:W-:Y:S01]  /*3c90*/  IMAD.HI.U32 R40, R11, R4, RZ ;  /* 0x000000040b287227 */ /* 0x000fe200078e00ff */
[----:B------:R-:W-:Y:S02]  /*3ca0*/  @P2 SHF.R.U32.HI R3, RZ, R5, R44 ;  /* 0x00000005ff032219 */ /* 0x000fe4000001162c */
[----:B------:R-:W-:Y:S02]  /*3cb0*/  SEL R9, R10, R41, !P0 ;  /* 0x000000290a097207 */ /* 0x000fe40004000000 */
[----:B------:R-:W-:Y:S01]  /*3cc0*/  @P2 SHF.R.U32.HI R11, RZ, R5, R40 ;  /* 0x00000005ff0b2219 */ /* 0x000fe20000011628 */
[C---:B------:R-:W-:Y:S01]  /*3cd0*/  IMAD R12, R2.reuse, R3, RZ ;  /* 0x00000003020c7224 */ /* 0x040fe200078e02ff */
[----:B------:R-:W-:Y:S01]  /*3ce0*/  SEL R3, R13, R42, !P4 ;  /* 0x0000002a0d037207 */ /* 0x000fe20006000000 */
[C---:B------:R-:W-:Y:S03]  /*3cf0*/  IMAD.HI.U32 R16, R9.reuse, R4, RZ ;  /* 0x0000000409107227 */ /* 0x040fe600078e00ff */
[----:B------:R-:W-:Y:S01]  /*3d00*/  ISETP.GE.AND P0, PT, R9, R12, PT ;  /* 0x0000000c0900720c */ /* 0x000fe20003f06270 */
[C---:B------:R-:W-:Y:S01]  /*3d10*/  IMAD R14, R2.reuse, R11, RZ ;  /* 0x0000000b020e7224 */ /* 0x040fe200078e02ff */
[----:B------:R-:W-:Y:S04]  /*3d20*/  SHF.R.U32.HI R16, RZ, R5, R16 ;  /* 0x00000005ff107219 */ /* 0x000fe80000011610 */
[----:B------:R-:W-:Y:S02]  /*3d30*/  ISETP.GE.OR P0, PT, R3, R14, P0 ;  /* 0x0000000e0300720c */ /* 0x000fe40000706670 */
[----:B------:R-:W-:Y:S05]  /*3d40*/  SEL R17, R9, R16, !P2 ;  /* 0x0000001009117207 */ /* 0x000fea0005000000 */
[----:B------:R-:W-:Y:S04]  /*3d50*/  IMAD.MOV R15, RZ, RZ, -R17 ;  /* 0x000000ffff0f7224 */ /* 0x000fe800078e0a11 */
[----:B------:R-:W-:Y:S02]  /*3d60*/  IMAD R15, R2, R15, R9 ;  /* 0x0000000f020f7224 */ /* 0x000fe400078e0209 */
[C---:B------:R-:W-:Y:S05]  /*3d70*/  @!P0 IMAD.HI.U32 R12, R3.reuse, R4, RZ ;  /* 0x00000004030c8227 */ /* 0x040fea00078e00ff */
[----:B------:R-:W-:Y:S04]  /*3d80*/  @!P0 SHF.R.U32.HI R12, RZ, R5, R12 ;  /* 0x00000005ff0c8219 */ /* 0x000fe8000001160c */
[----:B------:R-:W-:Y:S01]  /*3d90*/  @!P0 SEL R0, R3, R12, !P2 ;  /* 0x0000000c03008207 */ /* 0x000fe20005000000 */
[----:B------:R-:W-:Y:S03]  /*3da0*/  IMAD.MOV R12, RZ, RZ, -R3 ;  /* 0x000000ffff0c7224 */ /* 0x000fe600078e0a03 */
[----:B------:R-:W-:Y:S01]  /*3db0*/  @!P0 IADD3 R16, PT, PT, R17, -R0, RZ ;  /* 0x8000000011108210 */ /* 0x000fe20007ffe0ff */
[----:B------:R-:W-:Y:S01]  /*3dc0*/  @!P0 IMAD R0, R11, R15, R0 ;  /* 0x0000000f0b008224 */ /* 0x000fe200078e0200 */
[----:B------:R-:W-:Y:S01]  /*3dd0*/  IADD3 R11, PT, PT, -R9, RZ, RZ ;  /* 0x000000ff090b7210 */ /* 0x000fe20007ffe1ff */
[----:B------:R-:W-:Y:S02]  /*3de0*/  IMAD R13, R8, R12, R13 ;  /* 0x0000000c080d7224 */ /* 0x000fe400078e020d */
[----:B------:R-:W-:Y:S02]  /*3df0*/  @!P0 IMAD R9, R16, R2, R3 ;  /* 0x0000000210098224 */ /* 0x000fe400078e0203 */
[----:B------:R-:W-:Y:S02]  /*3e00*/  @!P0 IMAD.MOV.U32 R3, RZ, RZ, R0 ;  /* 0x000000ffff038224 */ /* 0x000fe400078e0000 */
[----:B------:R-:W-:Y:S02]  /*3e10*/  IMAD R10, R6, R11, R10 ;  /* 0x0000000b060a7224 */ /* 0x000fe400078e020a */
[----:B------:R-:W-:Y:S02]  /*3e20*/  IMAD R13, R3, R8, R13 ;  /* 0x00000008030d7224 */ /* 0x000fe400078e020d */
[----:B------:R-:W-:Y:S02]  /*3e30*/  IMAD R10, R9, R6, R10 ;  /* 0x00000006090a7224 */ /* 0x000fe400078e020a */
.L_x_66:
[----:B------:R-:W-:Y:S05]  /*3e40*/  BRA.U UP1, `(.L_x_67) ;  /* 0x0000000101107547 */ /* 0x000fea000b800000 */
[----:B------:R-:W-:Y:S04]  /*3e50*/  MOV R0, UR6 ;  /* 0x0000000600007c02 */ /* 0x000fe80008000f00 */
[----:B------:R-:W-:Y:S04]  /*3e60*/  SHF.L.U32 R3, R0, 0x1f, RZ ;  /* 0x0000001f00037819 */ /* 0x000fe800000006ff */
[----:B------:R-:W2:Y:S02]  /*3e70*/  SYNCS.PHASECHK.TRANS64.TRYWAIT P0, [UR4+0xe8], R3 ;  /* 0x0000e803ff0075a7 */ /* 0x000ea40008001104 */
[----:B--2---:R-:W-:Y:S05]  /*3e80*/  @!P0 BRA `(.L_x_68) ;  /* 0x00000050000c8947 */ /* 0x004fea0003800000 */
.L_x_67:
[C---:B-1----:R-:W-:Y:S01]  /*3e90*/  ISETP.NE.U32.AND P0, PT, R20.reuse, RZ, PT ;  /* 0x000000ff1400720c */ /* 0x042fe20003f05070 */
[----:B------:R-:W-:Y:S01]  /*3ea0*/  USHF.L.U32 UR58, UR11, 0x7, URZ ;  /* 0x000000070b3a7899 */ /* 0x000fe200080006ff */
[----:B------:R-:W-:Y:S02]  /*3eb0*/  R2UR UR59, R33 ;  /* 0x00000000213b72ca */ /* 0x000fe400000e0000 */
[----:B------:R-:W-:Y:S02]  /*3ec0*/  ISETP.NE.AND.EX P0, PT, R21, RZ, PT, P0 ;  /* 0x000000ff1500720c */ /* 0x000fe40003f05300 */
[----:B------:R-:W-:Y:S02]  /*3ed0*/  ISETP.NE.U32.AND P2, PT, R20, RZ, PT ;  /* 0x000000ff1400720c */ /* 0x000fe40003f45070 */
[----:B------:R-:W-:Y:S02]  /*3ee0*/  SHF.L.U32 R11, R37, 0x1f, RZ ;  /* 0x0000001f250b7819 */ /* 0x000fe400000006ff */
[----:B------:R-:W-:Y:S05]  /*3ef0*/  ISETP.NE.AND.EX P2, PT, R21, RZ, PT, P2 ;  /* 0x000000ff1500720c */ /* 0x000fea0003f45320 */
[----:B------:R-:W-:Y:S02]  /*3f00*/  USHF.L.U32 UR59, UR59, 0x6, URZ ;  /* 0x000000063b3b7899 */ /* 0x000fe400080006ff */
[----:B------:R-:W-:Y:S10]  /*3f10*/  @!P0 BRA `(.L_x_69) ;  /* 0x00000000002c8947 */ /* 0x000ff40003800000 */
[----:B------:R-:W-:Y:S01]  /*3f20*/  ISETP.NE.U32.AND P0, PT, R18, RZ, PT ;  /* 0x000000ff1200720c */ /* 0x000fe20003f05070 */
[----:B------:R-:W-:Y:S03]  /*3f30*/  IMAD.MOV.U32 R59, RZ, RZ, 0x1 ;  /* 0x00000001ff3b7424 */ /* 0x000fe600078e00ff */
[----:B------:R-:W-:Y:S11]  /*3f40*/  ISETP.NE.AND.EX P0, PT, R19, RZ, PT, P0 ;  /* 0x000000ff1300720c */ /* 0x000ff60003f05300 */
[----:B------:R-:W-:Y:S02]  /*3f50*/  @!UPT UIADD3 URZ, UPT, UPT, URZ, URZ, URZ ;  /* 0x000000fffffff290 */ /* 0x000fe4000fffe0ff */
[----:B------:R-:W1:Y:S01]  /*3f60*/  @P0 LDC.64 R14, c[0x0][0xa88] ;  /* 0x0002a200ff0e0b82 */ /* 0x000e620000000a00 */
[----:B--2---:R-:W-:Y:S04]  /*3f70*/  @P0 IMAD R0, R20, UR36, RZ ;  /* 0x0000002414000c24 */ /* 0x004fe8000f8e02ff */
[----:B-1----:R-:W-:Y:S04]  /*3f80*/  @P0 IMAD.WIDE R14, R0, 0x4, R14 ;  /* 0x00000004000e0825 */ /* 0x002fe800078e020e */
[----:B------:R-:W-:Y:S01]  /*3f90*/  HFMA2 R0, -RZ, RZ, 0, 5.9604644775390625e-08 ;  /* 0x00000001ff007431 */ /* 0x000fe200000001ff */
[----:B-----5:R1:W5:Y:S04]  /*3fa0*/  @P0 LDG.E R35, desc[UR38][R14.64] ;  /* 0x000000260e230981 */ /* 0x020368000c1e1900 */
[----:B------:R-:W-:Y:S01]  /*3fb0*/  @!P0 PRMT R59, R0, 0x7610, R59 ;  /* 0x00007610003b8816 */ /* 0x000fe2000000003b */
[----:B-1----:R-:W3:Y:S06]  /*3fc0*/  @!P0 LDC R35, c[0x0][0xa80] ;  /* 0x0002a000ff238b82 */ /* 0x002eec0000000800 */
.L_x_69:
[----:B---3-5:R-:W-:Y:S01]  /*3fd0*/  @!P2 FSETP.EQ.AND P0, PT, R35, RZ, PT ;  /* 0x000000ff2300a20b */ /* 0x028fe20003f02000 */
[----:B------:R-:W-:Y:S01]  /*3fe0*/  @!UPT UIADD3 URZ, UPT, UPT, URZ, URZ, URZ ;  /* 0x000000fffffff290 */ /* 0x000fe2000fffe0ff */
[----:B------:R-:W-:Y:S11]  /*3ff0*/  @!P2 BRA `(.L_x_70) ;  /* 0x000000000018a947 */ /* 0x000ff60003800000 */
[----:B------:R-:W-:Y:S02]  /*4000*/  LOP3.LUT P2, RZ, R59, 0xff, RZ, 0xc0, !PT ;  /* 0x000000ff3bff7812 */ /* 0x000fe4000784c0ff */
[----:B------:R-:W-:Y:S04]  /*4010*/  ISETP.NE.U32.AND P0, PT, R18, RZ, PT ;  /* 0x000000ff1200720c */ /* 0x000fe80003f05070 */
[----:B------:R-:W-:Y:S04]  /*4020*/  ISETP.NE.AND.EX P0, PT, R19, RZ, PT, P0 ;  /* 0x000000ff1300720c */ /* 0x000fe80003f05300 */
[----:B------:R-:W-:Y:S03]  /*4030*/  PLOP3.LUT P0, PT, P0, PT, PT, 0x8, 0x80 ;  /* 0x000000000080781c */ /* 0x000fe6000070e170 */
[----:B------:R-:W-:Y:S11]  /*4040*/  @P2 FSETP.EQ.AND P0, PT, R35, RZ, PT ;  /* 0x000000ff2300220b */ /* 0x000ff60003f02000 */
[----:B------:R-:W-:Y:S02]  /*4050*/  @!UPT UIADD3 URZ, UPT, UPT, URZ, URZ, URZ ;  /* 0x000000fffffff290 */ /* 0x000fe4000fffe0ff */
.L_x_70:
[----:B------:R-:W1:Y:S01]  /*4060*/  SYNCS.PHASECHK.TRANS64.TRYWAIT P2, [UR4+0xc0], R11 ;  /* 0x0000c00bff0075a7 */ /* 0x000e620008041104 */
[----:B------:R-:W-:Y:S04]  /*4070*/  ELECT P4, URZ, PT ;  /* 0x0000000000ff782f */ /* 0x000fe80003880000 */
[----:B------:R-:W-:Y:S11]  /*4080*/  PLOP3.LUT P4, PT, P0, P4, PT, 0xf2, 0x2f ;  /* 0x00000000002f781c */ /* 0x000ff60000789e72 */
[----:B------:R-:W-:Y:S02]  /*4090*/  @!UPT UIADD3 URZ, UPT, UPT, URZ, URZ, URZ ;  /* 0x000000fffffff290 */ /* 0x000fe4000fffe0ff */
[----:B------:R-:W-:Y:S05]  /*40a0*/  @!P4 IADD3 R9, P0, PT, R38, 0x780, RZ ;  /* 0x000007802609c810 */ /* 0x000fea0007f1e0ff */
[----:B--2---:R-:W-:Y:S01]  /*40b0*/  @!P4 IMAD.X R3, RZ, RZ, R39, P0 ;  /* 0x000000ffff03c224 */ /* 0x004fe200000e0627 */
[----:B-1----:R-:W-:Y:S07]  /*40c0*/  @!P2 BRA `(.L_x_71) ;  /* 0x0000004c0094a947 */ /* 0x002fee0003800000 */
.L_x_165:
[----:B------:R-:W-:Y:S01]  /*40d0*/  @!P4 R2UR UR8, R9 ;  /* 0x000000000908c2ca */ /* 0x000fe200000e0000 */
[----:B------:R-:W-:Y:S01]  /*40e0*/  VOTEU.ALL UP3, P4 ;  /* 0x0000000000ff7886 */ /* 0x000fe20002060000 */
[----:B------:R-:W-:Y:S01]  /*40f0*/  @!P4 R2UR UR7, R3 ;  /* 0x000000000307c2ca */ /* 0x000fe200000e0000 */
[----:B------:R-:W-:Y:S01]  /*4100*/  VOTEU.ALL UP2, P4 ;  /* 0x0000000000ff7886 */ /* 0x000fe20002040000 */
[----:B------:R-:W-:Y:S01]  /*4110*/  UMOV UR14, 0x0 ;  /* 0x00000000000e7882 */ /* 0x000fe20000000000 */
[----:B------:R-:W-:Y:S01]  /*4120*/  UMOV UR15, 0x10000000 ;  /* 0x10000000000f7882 */ /* 0x000fe20000000000 */
[----:B------:R-:W-:Y:S01]  /*4130*/  @!UP3 UIADD3 UR56, UPT, UPT, UR4, 0x200, URZ ;  /* 0x000002000438b890 */ /* 0x000fe2000fffe0ff */
[----:B-1----:R-:W-:Y:S01]  /*4140*/  @!P4 IMAD.MOV.U32 R0, RZ, RZ, 0x2000 ;  /* 0x00002000ff00c424 */ /* 0x002fe200078e00ff */
[----:B------:R-:W-:Y:S01]  /*4150*/  UMOV UR60, UR36 ;  /* 0x00000024003c7c82 */ /* 0x000fe20008000000 */
[----:B------:R-:W-:Y:S01]  /*4160*/  @!UP3 UIADD3 UR26, UPT, UPT, UR58, 0x20, URZ ;  /* 0x000000203a1ab890 */ /* 0x000fe2000fffe0ff */
[----:B------:R-:W-:Y:S01]  /*4170*/  @!P4 IADD3 R9, P0, PT, R38, 0x780, RZ ;  /* 0x000007802609c810 */ /* 0x000fe20007f1e0ff */
[----:B------:R-:W-:Y:S02]  /*4180*/  @!UP3 UIADD3 UR24, UPT, UPT, UR4, 0xa00, URZ ;  /* 0x00000a000418b890 */ /* 0x000fe4000fffe0ff */
[----:B------:R-:W-:Y:S01]  /*4190*/  IMAD.U32 R14, RZ, RZ, UR8 ;  /* 0x00000008ff0e7e24 */ /* 0x000fe2000f8e00ff */
[----:B------:R-:W-:Y:S01]  /*41a0*/  VOTEU.ALL UP1, P4 ;  /* 0x0000000000ff7886 */ /* 0x000fe20002020000 */
[----:B------:R-:W-:Y:S01]  /*41b0*/  IMAD.U32 R15, RZ, RZ, UR7 ;  /* 0x00000007ff0f7e24 */ /* 0x000fe2000f8e00ff */
[----:B------:R-:W-:Y:S01]  /*41c0*/  UMOV UR25, UR57 ;  /* 0x0000003900197c82 */ /* 0x000fe20008000000 */
[----:B------:R-:W-:Y:S01]  /*41d0*/  UMOV UR27, UR59 ;  /* 0x0000003b001b7c82 */ /* 0x000fe20008000000 */
[----:B------:R-:W-:Y:S01]  /*41e0*/  @!P4 R2UR UR22, R14 ;  /* 0x000000000e16c2ca */ /* 0x000fe200000e0000 */
[----:B------:R-:W-:Y:S01]  /*41f0*/  UMOV UR28, UR36 ;  /* 0x00000024001c7c82 */ /* 0x000fe20008000000 */
[----:B------:R-:W-:Y:S01]  /*4200*/  @!P4 R2UR UR23, R15 ;  /* 0x000000000f17c2ca */ /* 0x000fe200000e0000 */
[----:B------:R-:W-:Y:S01]  /*4210*/  @!UP3 UIADD3 UR18, UPT, UPT, UR58, 0x40, URZ ;  /* 0x000000403a12b890 */ /* 0x000fe2000fffe0ff */
[----:B------:R-:W-:Y:S01]  /*4220*/  @!P4 IMAD.X R3, RZ, RZ, R39, P0 ;  /* 0x000000ffff03c224 */ /* 0x000fe200000e0627 */
[----:B------:R-:W-:Y:S01]  /*4230*/  @!UP3 UIADD3 UR16, UPT, UPT, UR4, 0x1200, URZ ;  /* 0x000012000410b890 */ /* 0x000fe2000fffe0ff */
[----:B------:R-:W-:Y:S01]  /*4240*/  VOTEU.ALL UP0, P4 ;  /* 0x0000000000ff7886 */ /* 0x000fe20002000000 */
[----:B------:R-:W-:Y:S01]  /*4250*/  UMOV UR17, UR57 ;  /* 0x0000003900117c82 */ /* 0x000fe20008000000 */
[----:B------:R-:W-:Y:S01]  /*4260*/  UMOV UR19, UR59 ;  /* 0x0000003b00137c82 */ /* 0x000fe20008000000 */
[----:B------:R-:W-:Y:S01]  /*4270*/  UMOV UR20, UR36 ;  /* 0x0000002400147c82 */ /* 0x000fe20008000000 */
[----:B------:R-:W-:Y:S02]  /*4280*/  @!UP3 UIADD3 UR10, UPT, UPT, UR58, 0x60, URZ ;  /* 0x000000603a0ab890 */ /* 0x000fe4000fffe0ff */
[----:B------:R-:W-:Y:S03]  /*4290*/  @!UP3 UIADD3 UR8, UPT, UPT, UR4, 0x1a00, URZ ;  /* 0x00001a000408b890 */ /* 0x000fe6000fffe0ff */
[----:B------:R1:W-:Y:S01]  /*42a0*/  @!UP2 UTMALDG.3D [UR56], [UR22], desc[UR14] ;  /* 0x00000e381600a5b4 */ /* 0x0003e20008011000 */
[----:B------:R-:W-:Y:S01]  /*42b0*/  UMOV UR9, UR57 ;  /* 0x0000003900097c82 */ /* 0x000fe20008000000 */
[----:B------:R-:W-:Y:S01]  /*42c0*/  UMOV UR11, UR59 ;  /* 0x0000003b000b7c82 */ /* 0x000fe20008000000 */
[----:B------:R-:W-:Y:S01]  /*42d0*/  UMOV UR12, UR36 ;  /* 0x00000024000c7c82 */ /* 0x000fe20008000000 */
[----:B------:R-:W-:Y:S01]  /*42e0*/  UPRMT UR7, UR37, 0x654, UR57 ;  /* 0x0000065425077896 */ /* 0x000fe20008000039 */
[----:B------:R1:W-:Y:S01]  /*42f0*/  @!UP1 UTMALDG.3D [UR24], [UR22], desc[UR14] ;  /* 0x00000e18160095b4 */ /* 0x0003e20008011000 */
[----:B------:R-:W-:Y:S01]  /*4300*/  VOTEU.ALL UP1, P4 ;  /* 0x0000000000ff7886 */ /* 0x000fe20002020000 */
[----:B------:R1:W-:Y:S04]  /*4310*/  @!UP0 UTMALDG.3D [UR16], [UR22], desc[UR14] ;  /* 0x00000e10160085b4 */ /* 0x0003e80008011000 */
[----:B------:R1:W-:Y:S01]  /*4320*/  @!UP1 UTMALDG.3D [UR8], [UR22], desc[UR14] ;  /* 0x00000e08160095b4 */ /* 0x0003e20008011000 */
[----:B------:R1:W-:Y:S01]  /*4330*/  @!P4 SYNCS.ARRIVE.TRANS64.RED.A0TR RZ, [UR4+0xa0], R0 ;  /* 0x0000a000ffffc9a7 */ /* 0x0003e20008300404 */
[----:B------:R-:W-:Y:S01]  /*4340*/  SYNCS.ARRIVE.TRANS64.RED.A1T0 RZ, [UR7], RZ ;  /* 0x000000ffffff79a7 */ /* 0x000fe20008100407 */
[----:B------:R-:W2:Y:S02]  /*4350*/  SYNCS.PHASECHK.TRANS64.TRYWAIT P2, [UR4+0xc8], R11 ;  /* 0x0000c80bff0075a7 */ /* 0x000ea40008041104 */
[----:B-12---:R-:W-:Y:S05]  /*4360*/  @!P2 BRA `(.L_x_72) ;  /* 0x0000004c0004a947 */ /* 0x006fea0003800000 */
.L_x_167:
        /* <DEDUP_REMOVED lines=8> */
[----:B------:R-:W-:Y:S01]  /*43f0*/  @!UP3 UIADD3 UR48, UPT, UPT, UR4, 0x2200, URZ ;  /* 0x000022000430b890 */ /* 0x000fe2000fffe0ff */
[----:B------:R-:W-:Y:S01]  /*4400*/  @!P4 IADD3 R40, P0, PT, R38, 0x780, RZ ;  /* 0x000007802628c810 */ /* 0x000fe20007f1e0ff */
[----:B------:R-:W-:Y:S01]  /*4410*/  UMOV UR50, UR58 ;  /* 0x0000003a00327c82 */ /* 0x000fe20008000000 */
[----:B------:R-:W-:Y:S01]  /*4420*/  UMOV UR52, UR36 ;  /* 0x0000002400347c82 */ /* 0x000fe20008000000 */
[----:B------:R-:W-:Y:S01]  /*4430*/  @!UP3 UIADD3 UR26, UPT, UPT, UR58, 0x20, URZ ;  /* 0x000000203a1ab890 */ /* 0x000fe2000fffe0ff */
[----:B------:R-:W-:Y:S01]  /*4440*/  IMAD.U32 R14, RZ, RZ, UR8 ;  /* 0x00000008ff0e7e24 */ /* 0x000fe2000f8e00ff */
[----:B------:R-:W-:Y:S01]  /*4450*/  @!UP3 UIADD3 UR24, UPT, UPT, UR4, 0x2a00, URZ ;  /* 0x00002a000418b890 */ /* 0x000fe2000fffe0ff */
[----:B------:R-:W-:Y:S01]  /*4460*/  IMAD.U32 R15, RZ, RZ, UR7 ;  /* 0x00000007ff0f7e24 */ /* 0x000fe2000f8e00ff */
[----:B------:R-:W-:Y:S01]  /*4470*/  VOTEU.ALL UP1, P4 ;  /* 0x0000000000ff7886 */ /* 0x000fe20002020000 */
[----:B------:R-:W-:Y:S01]  /*4480*/  UMOV UR25, UR49 ;  /* 0x0000003100197c82 */ /* 0x000fe20008000000 */
[----:B------:R-:W-:Y:S01]  /*4490*/  @!P4 R2UR UR22, R14 ;  /* 0x000000000e16c2ca */ /* 0x000fe200000e0000 */
[----:B------:R-:W-:Y:S01]  /*44a0*/  UMOV UR28, UR36 ;  /* 0x00000024001c7c82 */ /* 0x000fe20008000000 */
[----:B------:R-:W-:Y:S01]  /*44b0*/  @!P4 R2UR UR23, R15 ;  /* 0x000000000f17c2ca */ /* 0x000fe200000e0000 */
[----:B------:R-:W-:Y:S01]  /*44c0*/  UMOV UR27, UR51 ;  /* 0x00000033001b7c82 */ /* 0x000fe20008000000 */
        /* <DEDUP_REMOVED lines=8> */
[----:B------:R-:W-:Y:S02]  /*4550*/  @!UP3 UIADD3 UR8, UPT, UPT, UR4, 0x3a00, URZ ;  /* 0x00003a000408b890 */ /* 0x000fe4000fffe0ff */
        /* <DEDUP_REMOVED lines=13> */
.L_x_169:
[----:B------:R-:W2:Y:S01]  /*4630*/  LDC.64 R16, c[0x0][0xd10] ;  /* 0x00034400ff107b82 */ /* 0x000ea20000000a00 */
[----:B------:R-:W-:Y:S01]  /*4640*/  @!P4 R2UR UR8, R40 ;  /* 0x000000002808c2ca */ /* 0x000fe200000e0000 */
[----:B------:R-:W-:Y:S01]  /*4650*/  VOTEU.ALL UP3, P4 ;  /* 0x0000000000ff7886 */ /* 0x000fe20002060000 */
[----:B------:R-:W-:Y:S01]  /*4660*/  @!P4 R2UR UR7, R33 ;  /* 0x000000002107c2ca */ /* 0x000fe200000e0000 */
[----:B------:R-:W-:Y:S01]  /*4670*/  VOTEU.ALL UP2, P4 ;  /* 0x0000000000ff7886 */ /* 0x000fe20002040000 */
[----:B------:R-:W-:Y:S03]  /*4680*/  UMOV UR14, 0x0 ;  /* 0x00000000000e7882 */ /* 0x000fe60000000000 */
[----:B------:R-:W3:Y:S01]  /*4690*/  LDC.64 R14, c[0x0][0xd18] ;  /* 0x00034600ff0e7b82 */ /* 0x000ee20000000a00 */
[----:B------:R-:W-:Y:S01]  /*46a0*/  @!UP3 UIADD3 UR43, UPT, UPT, UR59, 0x20, URZ ;  /* 0x000000203b2bb890 */ /* 0x000fe2000fffe0ff */
[----:B------:R-:W-:Y:S01]  /*46b0*/  @!P4 IMAD.MOV.U32 R33, RZ, RZ, 0x2000 ;  /* 0x00002000ff21c424 */ /* 0x000fe200078e00ff */
[----:B------:R-:W-:Y:S01]  /*46c0*/  @!UP3 UIADD3 UR40, UPT, UPT, UR4, 0x4200, URZ ;  /* 0x000042000428b890 */ /* 0x000fe2000fffe0ff */
[----:B------:R-:W-:Y:S01]  /*46d0*/  @P3 SHF.R.U32.HI R32, RZ, 0x10, R25 ;  /* 0x00000010ff203819 */ /* 0x000fe20000011619 */
[----:B------:R-:W-:Y:S03]  /*46e0*/  UMOV UR15, 0x10000000 ;  /* 0x10000000000f7882 */ /* 0x000fe60000000000 */
[----:B-1----:R-:W1:Y:S01]  /*46f0*/  @!P1 LDC R0, c[0x0][0xd20] ;  /* 0x00034800ff009b82 */ /* 0x002e620000000800 */
[----:B------:R-:W-:Y:S01]  /*4700*/  UMOV UR42, UR58 ;  /* 0x0000003a002a7c82 */ /* 0x000fe20008000000 */
[----:B------:R-:W-:Y:S01]  /*4710*/  IMAD.U32 R40, RZ, RZ, UR8 ;  /* 0x00000008ff287e24 */ /* 0x000fe2000f8e00ff */
[----:B------:R-:W-:Y:S05]  /*4720*/  UMOV UR44, UR36 ;  /* 0x00000024002c7c82 */ /* 0x000fea0008000000 */
[----:B------:R-:W4:Y:S01]  /*4730*/  @!P1 LDC R3, c[0x0][0xd0c] ;  /* 0x00034300ff039b82 */ /* 0x000f220000000800 */
[----:B------:R-:W-:Y:S01]  /*4740*/  IMAD.U32 R41, RZ, RZ, UR7 ;  /* 0x00000007ff297e24 */ /* 0x000fe2000f8e00ff */
[----:B------:R-:W-:Y:S01]  /*4750*/  @!UP3 UIADD3 UR26, UPT, UPT, UR58, 0x20, URZ ;  /* 0x000000203a1ab890 */ /* 0x000fe2000fffe0ff */
[----:B------:R-:W-:Y:S01]  /*4760*/  @!P4 R2UR UR22, R40 ;  /* 0x000000002816c2ca */ /* 0x000fe200000e0000 */
[----:B------:R-:W-:Y:S01]  /*4770*/  @!UP3 UIADD3 UR24, UPT, UPT, UR4, 0x4a00, URZ ;  /* 0x00004a000418b890 */ /* 0x000fe2000fffe0ff */
[----:B------:R-:W-:Y:S01]  /*4780*/  VIADD R36, R36, 0x1 ;  /* 0x0000000124247836 */ /* 0x000fe20000000000 */
[----:B------:R-:W-:Y:S01]  /*4790*/  @!P4 R2UR UR23, R41 ;  /* 0x000000002917c2ca */ /* 0x000fe200000e0000 */
[----:B------:R-:W-:Y:S01]  /*47a0*/  VOTEU.ALL UP1, P4 ;  /* 0x0000000000ff7886 */ /* 0x000fe20002020000 */
[----:B------:R-:W-:Y:S01]  /*47b0*/  UMOV UR25, UR41 ;  /* 0x0000002900197c82 */ /* 0x000fe20008000000 */
[----:B------:R-:W-:Y:S01]  /*47c0*/  UMOV UR28, UR36 ;  /* 0x00000024001c7c82 */ /* 0x000fe20008000000 */
[----:B------:R-:W-:Y:S01]  /*47d0*/  UMOV UR27, UR43 ;  /* 0x0000002b001b7c82 */ /* 0x000fe20008000000 */
[----:B------:R-:W-:Y:S02]  /*47e0*/  @!UP3 UIADD3 UR18, UPT, UPT, UR58, 0x40, URZ ;  /* 0x000000403a12b890 */ /* 0x000fe4000fffe0ff */
[----:B------:R-:W-:Y:S01]  /*47f0*/  @!UP3 UIADD3 UR16, UPT, UPT, UR4, 0x5200, URZ ;  /* 0x000052000410b890 */ /* 0x000fe2000fffe0ff */
[----:B------:R-:W-:Y:S01]  /*4800*/  VOTEU.ALL UP0, P4 ;  /* 0x0000000000ff7886 */ /* 0x000fe20002000000 */
[----:B------:R-:W-:Y:S01]  /*4810*/  UMOV UR17, UR41 ;  /* 0x0000002900117c82 */ /* 0x000fe20008000000 */
[----:B------:R-:W-:Y:S01]  /*4820*/  UMOV UR20, UR36 ;  /* 0x0000002400147c82 */ /* 0x000fe20008000000 */
[----:B------:R-:W-:Y:S02]  /*4830*/  UMOV UR19, UR43 ;  /* 0x0000002b00137c82 */ /* 0x000fe40008000000 */
[----:B------:R1:W-:Y:S01]  /*4840*/  @!UP2 UTMALDG.3D [UR40], [UR22], desc[UR14] ;  /* 0x00000e281600a5b4 */ /* 0x0003e20008011000 */
[----:B------:R-:W-:Y:S02]  /*4850*/  @!UP3 UIADD3 UR10, UPT, UPT, UR58, 0x60, URZ ;  /* 0x000000603a0ab890 */ /* 0x000fe4000fffe0ff */
[----:B------:R-:W-:Y:S01]  /*4860*/  @!UP3 UIADD3 UR8, UPT, UPT, UR4, 0x5a00, URZ ;  /* 0x00005a000408b890 */ /* 0x000fe2000fffe0ff */
[----:B------:R-:W-:Y:S01]  /*4870*/  UMOV UR9, UR41 ;  /* 0x0000002900097c82 */ /* 0x000fe20008000000 */
[----:B------:R-:W-:Y:S01]  /*4880*/  UMOV UR12, UR36 ;  /* 0x00000024000c7c82 */ /* 0x000fe20008000000 */
[----:B------:R-:W-:Y:S01]  /*4890*/  UMOV UR11, UR43 ;  /* 0x0000002b000b7c82 */ /* 0x000fe20008000000 */
[----:B------:R1:W-:Y:S01]  /*48a0*/  @!UP1 UTMALDG.3D [UR24], [UR22], desc[UR14] ;  /* 0x00000e18160095b4 */ /* 0x0003e20008011000 */
[----:B------:R-:W-:Y:S01]  /*48b0*/  VOTEU.ALL UP1, P4 ;  /* 0x0000000000ff7886 */ /* 0x000fe20002020000 */
[----:B------:R-:W-:Y:S01]  /*48c0*/  UPRMT UR7, UR37, 0x654, UR41 ;  /* 0x0000065425077896 */ /* 0x000fe20008000029 */
[----:B--2---:R-:W-:Y:S01]  /*48d0*/  @!P1 IMAD.HI.U32 R12, R13, R16, RZ ;  /* 0x000000100d0c9227 */ /* 0x004fe200078e00ff */
[----:B---3--:R-:W-:Y:S02]  /*48e0*/  @!P1 ISETP.NE.AND P0, PT, R14, 0x1, PT ;  /* 0x000000010e00980c */ /* 0x008fe40003f05270 */
[----:B----4-:R-:W-:Y:S01]  /*48f0*/  @!P1 ISETP.NE.AND P2, PT, R3, 0x1, PT ;  /* 0x000000010300980c */ /* 0x010fe20003f45270 */
[C---:B------:R-:W-:Y:S01]  /*4900*/  @!P1 IMAD.HI.U32 R9, R10.reuse, R15, RZ ;  /* 0x0000000f0a099227 */ /* 0x040fe200078e00ff */
[----:B------:R2:W-:Y:S02]  /*4910*/  @!UP0 UTMALDG.3D [UR16], [UR22], desc[UR14] ;  /* 0x00000e10160085b4 */ /* 0x0005e40008011000 */
[----:B------:R-:W-:Y:S02]  /*4920*/  @!P1 SHF.R.U32.HI R12, RZ, R17, R12 ;  /* 0x00000011ff0c9219 */ /* 0x000fe4000001160c */
[----:B-1----:R-:W-:Y:S02]  /*4930*/  @!P1 SHF.R.U32.HI R9, RZ, R0, R9 ;  /* 0x00000000ff099219 */ /* 0x002fe40000011609 */
[----:B------:R-:W-:Y:S01]  /*4940*/  @!P1 SEL R12, R13, R12, !P2 ;  /* 0x0000000c0d0c9207 */ /* 0x000fe20005000000 */
[----:B------:R2:W-:Y:S01]  /*4950*/  @!UP1 UTMALDG.3D [UR8], [UR22], desc[UR14] ;  /* 0x00000e08160095b4 */ /* 0x0005e20008011000 */
[----:B------:R2:W-:Y:S01]  /*4960*/  @!P4 SYNCS.ARRIVE.TRANS64.RED.A0TR RZ, [UR4+0xb0], R33 ;  /* 0x0000b021ffffc9a7 */ /* 0x0005e20008300404 */
[----:B------:R-:W-:Y:S05]  /*4970*/  @!P1 SEL R9, R10, R9, !P0 ;  /* 0x000000090a099207 */ /* 0x000fea0004000000 */
[----:B------:R-:W-:Y:S02]  /*4980*/  @!P1 IMAD.IADD R0, R9, 0x1, -R12 ;  /* 0x0000000109009824 */ /* 0x000fe400078e0a0c */
[----:B------:R-:W-:Y:S02]  /*4990*/  @!P1 IMAD.IADD R9, R12, 0x1, -R9 ;  /* 0x000000010c099824 */ /* 0x000fe400078e0a09 */
[----:B------:R-:W-:Y:S02]  /*49a0*/  @!P1 IMAD R13, R0, R3, R13 ;  /* 0x00000003000d9224 */ /* 0x000fe400078e020d */
[----:B------:R-:W-:Y:S01]  /*49b0*/  @!P1 IMAD R10, R9, R14, R10 ;  /* 0x0000000e090a9224 */ /* 0x000fe200078e020a */
[----:B------:R-:W-:Y:S01]  /*49c0*/  SYNCS.ARRIVE.TRANS64.RED.A1T0 RZ, [UR7], RZ ;  /* 0x000000ffffff79a7 */ /* 0x000fe20008100407 */
[----:B------:R-:W1:Y:S02]  /*49d0*/  SYNCS.PHASECHK.TRANS64.TRYWAIT P5, [UR4+0xd8], R11 ;  /* 0x0000d80bff0075a7 */ /* 0x000e6400080a1104 */
[----:B-12---:R-:W-:Y:S05]  /*49e0*/  @!P5 BRA `(.L_x_74) ;  /* 0x000000440094d947 */ /* 0x006fea0003800000 */
.L_x_171:
[----:B------:R-:W-:Y:S01]  /*49f0*/  @!P4 IADD3 R3, P0, PT, R38, 0x780, RZ ;  /* 0x000007802603c810 */ /* 0x000fe20007f1e0ff */
[----:B------:R-:W-:Y:S01]  /*4a00*/  VOTEU.ALL UP2, P4 ;  /* 0x0000000000ff7886 */ /* 0x000fe20002040000 */
[----:B------:R-:W-:Y:S01]  /*4a10*/  UMOV UR14, 0x0 ;  /* 0x00000000000e7882 */ /* 0x000fe20000000000 */
[----:B------:R-:W-:Y:S01]  /*4a20*/  UMOV UR15, 0x10000000 ;  /* 0x10000000000f7882 */ /* 0x000fe20000000000 */
[----:B------:R-:W-:Y:S01]  /*4a30*/  @!P4 R2UR UR8, R3 ;  /* 0x000000000308c2ca */ /* 0x000fe200000e0000 */
[----:B-1----:R-:W-:Y:S01]  /*4a40*/  @!P4 IMAD.X R0, RZ, RZ, R39, P0 ;  /* 0x000000ffff00c224 */ /* 0x002fe200000e0627 */
[----:B------:R-:W-:Y:S01]  /*4a50*/  UMOV UR34, UR58 ;  /* 0x0000003a00227c82 */ /* 0x000fe20008000000 */
[----:B------:R-:W-:Y:S01]  /*4a60*/  VOTEU.ALL UP1, P4 ;  /* 0x0000000000ff7886 */ /* 0x000fe20002020000 */
[----:B------:R-:W-:Y:S01]  /*4a70*/  UMOV UR12, UR36 ;  /* 0x00000024000c7c82 */ /* 0x000fe20008000000 */
[----:B------:R-:W-:Y:S01]  /*4a80*/  VOTEU.ALL UP3, P4 ;  /* 0x0000000000ff7886 */ /* 0x000fe20002060000 */
[----:B------:R-:W-:Y:S01]  /*4a90*/  @!P4 R2UR UR7, R0 ;  /* 0x000000000007c2ca */ /* 0x000fe200000e0000 */
[----:B------:R-:W-:Y:S01]  /*4aa0*/  VOTEU.ALL UP0, P4 ;  /* 0x0000000000ff7886 */ /* 0x000fe20002000000 */
[----:B------:R-:W-:Y:S01]  /*4ab0*/  UMOV UR28, UR36 ;  /* 0x00000024001c7c82 */ /* 0x000fe20008000000 */
[----:B------:R-:W-:Y:S01]  /*4ac0*/  UMOV UR20, UR36 ;  /* 0x0000002400147c82 */ /* 0x000fe20008000000 */
[----:B------:R-:W-:Y:S01]  /*4ad0*/  @!UP3 UIADD3 UR33, UPT, UPT, UR4, 0xb8, URZ ;  /* 0x000000b80421b890 */ /* 0x000fe2000fffe0ff */
[----:B------:R-:W-:Y:S01]  /*4ae0*/  IMAD.IADD R0, R13, 0x1, R58 ;  /* 0x000000010d007824 */ /* 0x000fe200078e023a */
[----:B------:R-:W-:Y:S01]  /*4af0*/  @!UP3 UIADD3 UR35, UPT, UPT, UR59, 0x30, URZ ;  /* 0x000000303b23b890 */ /* 0x000fe2000fffe0ff */
[----:B------:R-:W-:Y:S01]  /*4b00*/  IMAD.U32 R14, RZ, RZ, UR8 ;  /* 0x00000008ff0e7e24 */ /* 0x000fe2000f8e00ff */
[----:B------:R-:W-:Y:S01]  /*4b10*/  @!UP3 UIADD3 UR32, UPT, UPT, UR4, 0x6200, URZ ;  /* 0x000062000420b890 */ /* 0x000fe2000fffe0ff */
[----:B------:R-:W-:Y:S01]  /*4b20*/  ISETP.NE.AND P0, PT, R36, 0x2, PT ;  /* 0x000000022400780c */ /* 0x000fe20003f05270 */
[----:B------:R-:W-:Y:S01]  /*4b30*/  @!UP3 UIADD3 UR10, UPT, UPT, UR58, 0x20, URZ ;  /* 0x000000203a0ab890 */ /* 0x000fe2000fffe0ff */
[----:B------:R-:W-:Y:S01]  /*4b40*/  LOP3.LUT R37, R37, 0x1, RZ, 0x3c, !PT ;  /* 0x0000000125257812 */ /* 0x000fe200078e3cff */
[----:B------:R-:W-:Y:S01]  /*4b50*/  @!UP3 UIADD3 UR8, UPT, UPT, UR4, 0x6a00, URZ ;  /* 0x00006a000408b890 */ /* 0x000fe2000fffe0ff */
[----:B------:R-:W-:Y:S01]  /*4b60*/  IMAD.U32 R15, RZ, RZ, UR7 ;  /* 0x00000007ff0f7e24 */ /* 0x000fe2000f8e00ff */
[----:B------:R-:W-:Y:S01]  /*4b70*/  @!P4 R2UR UR22, R14 ;  /* 0x000000000e16c2ca */ /* 0x000fe200000e0000 */
[----:B------:R-:W-:Y:S01]  /*4b80*/  UMOV UR9, UR33 ;  /* 0x0000002100097c82 */ /* 0x000fe20008000000 */
[----:B------:R-:W-:Y:S01]  /*4b90*/  UMOV UR11, UR35 ;  /* 0x00000023000b7c82 */ /* 0x000fe20008000000 */
[----:B------:R-:W-:Y:S01]  /*4ba0*/  @!UP3 UIADD3 UR26, UPT, UPT, UR58, 0x40, URZ ;  /* 0x000000403a1ab890 */ /* 0x000fe2000fffe0ff */
[----:B------:R-:W-:Y:S01]  /*4bb0*/  @!P4 R2UR UR23, R15 ;  /* 0x000000000f17c2ca */ /* 0x000fe200000e0000 */
[----:B------:R-:W-:Y:S01]  /*4bc0*/  @!UP3 UIADD3 UR24, UPT, UPT, UR4, 0x7200, URZ ;  /* 0x000072000418b890 */ /* 0x000fe2000fffe0ff */
[----:B------:R-:W-:Y:S01]  /*4bd0*/  SEL R3, RZ, 0x1, P0 ;  /* 0x00000001ff037807 */ /* 0x000fe20000000000 */
[----:B------:R-:W-:Y:S01]  /*4be0*/  UMOV UR25, UR33 ;  /* 0x0000002100197c82 */ /* 0x000fe20008000000 */
[----:B------:R-:W-:Y:S01]  /*4bf0*/  UMOV UR27, UR35 ;  /* 0x00000023001b7c82 */ /* 0x000fe20008000000 */
[----:B------:R-:W-:Y:S01]  /*4c00*/  @!UP3 UIADD3 UR18, UPT, UPT, UR58, 0x60, URZ ;  /* 0x000000603a12b890 */ /* 0x000fe2000fffe0ff */
[----:B------:R-:W-:Y:S01]  /*4c10*/  LOP3.LUT R34, R34, R3, RZ, 0x3c, !PT ;  /* 0x0000000322227212 */ /* 0x000fe200078e3cff */
[----:B------:R-:W-:Y:S01]  /*4c20*/  @!UP3 UIADD3 UR16, UPT, UPT, UR4, 0x7a00, URZ ;  /* 0x00007a000410b890 */ /* 0x000fe2000fffe0ff */
[----:B------:R-:W-:Y:S01]  /*4c30*/  IMAD.IADD R33, R10, 0x1, R51 ;  /* 0x000000010a217824 */ /* 0x000fe200078e0233 */
[----:B------:R-:W-:Y:S01]  /*4c40*/  UMOV UR17, UR33 ;  /* 0x0000002100117c82 */ /* 0x000fe20008000000 */
[----:B------:R-:W-:Y:S01]  /*4c50*/  UMOV UR19, UR35 ;  /* 0x0000002300137c82 */ /* 0x000fe20008000000 */
[----:B------:R-:W-:Y:S02]  /*4c60*/  SEL R36, R36, RZ, P0 ;  /* 0x000000ff24247207 */ /* 0x000fe40000000000 */
[----:B------:R1:W-:Y:S01]  /*4c70*/  @!UP2 UTMALDG.3D [UR32], [UR22], desc[UR14] ;  /* 0x00000e201600a5b4 */ /* 0x0003e20008011000 */
[----:B------:R2:W-:Y:S01]  /*4c80*/  @!UP1 UTMALDG.3D [UR8], [UR22], desc[UR14] ;  /* 0x00000e08160095b4 */ /* 0x0005e20008011000 */
[----:B------:R-:W-:Y:S01]  /*4c90*/  VOTEU.ALL UP1, P4 ;  /* 0x0000000000ff7886 */ /* 0x000fe20002020000 */
[----:B------:R4:W-:Y:S04]  /*4ca0*/  @!UP0 UTMALDG.3D [UR24], [UR22], desc[UR14] ;  /* 0x00000e18160085b4 */ /* 0x0009e80008011000 */
[----:B------:R4:W-:Y:S01]  /*4cb0*/  @!UP1 UTMALDG.3D [UR16], [UR22], desc[UR14] ;  /* 0x00000e10160095b4 */ /* 0x0009e20008011000 */
[----:B------:R4:W-:Y:S01]  /*4cc0*/  @!P4 SYNCS.ARRIVE.TRANS64.RED.A0TR RZ, [UR4+0xb8], R31 ;  /* 0x0000b81fffffc9a7 */ /* 0x0009e20008300404 */
[----:B------:R-:W-:Y:S01]  /*4cd0*/  UPLOP3.LUT UP1, UPT, UPT, UPT, UPT, 0x80, 0x8 ;  /* 0x000000000008789c */ /* 0x000fe20003f2f070 */
[----:B-1----:R-:W-:Y:S01]  /*4ce0*/  @P3 R2UR UR36, R32 ;  /* 0x00000000202432ca */ /* 0x002fe200000e0000 */
[----:B------:R-:W-:Y:S01]  /*4cf0*/  SYNCS.ARRIVE.TRANS64.RED.A1T0 RZ, [UR5], RZ ;  /* 0x000000ffffff79a7 */ /* 0x000fe20008100405 */
[----:B--2---:R-:W-:Y:S01]  /*4d00*/  R2UR UR11, R0 ;  /* 0x00000000000b72ca */ /* 0x004fe200000e0000 */
[----:B------:R-:W-:Y:S03]  /*4d10*/  @!UPT UIADD3 URZ, UPT, UPT, URZ, URZ, URZ ;  /* 0x000000fffffff290 */ /* 0x000fe6000fffe0ff */
[----:B------:R-:W-:Y:S11]  /*4d20*/  @P3 BRA `(.L_x_75) ;  /* 0xffffffec004c3947 */ /* 0x000ff6000383ffff */
[----:B------:R-:W-:-:S04]  /*4d30*/  SHF.L.U32 R3, R37, 0x1f, RZ ;  /* 0x0000001f25037819 */ /* 0x000fc800000006ff */
[----:B------:R-:W1:Y:S02]  /*4d40*/  SYNCS.PHASECHK.TRANS64.TRYWAIT P0, [UR4+0xc0], R3 ;  /* 0x0000c003ff0075a7 */ /* 0x000e640008001104 */
[----:B-1----:R-:W-:Y:S05]  /*4d50*/  @!P0 BRA `(.L_x_76) ;  /* 0x0000004000d08947 */ /* 0x002fea0003800000 */
.L_x_173:
[----:B------:R-:W2:Y:S02]  /*4d60*/  SYNCS.PHASECHK.TRANS64.TRYWAIT P0, [UR4+0xc8], R3 ;  /* 0x0000c803ff0075a7 */ /* 0x000ea40008001104 */
[----:B--2---:R-:W-:Y:S05]  /*4d70*/  @!P0 BRA `(.L_x_77) ;  /* 0x0000004000e08947 */ /* 0x004fea0003800000 */
.L_x_175:
[----:B------:R-:W2:Y:S02]  /*4d80*/  SYNCS.PHASECHK.TRANS64.TRYWAIT P0, [UR4+0xd0], R3 ;  /* 0x0000d003ff0075a7 */ /* 0x000ea40008001104 */
[----:B--2---:R-:W-:Y:S05]  /*4d90*/  @!P0 BRA `(.L_x_78) ;  /* 0x0000004000f08947 */ /* 0x004fea0003800000 */
.L_x_177:
[----:B-1----:R-:W-:-:S07]  /*4da0*/  MOV R0, UR4 ;  /* 0x0000000400007c02 */ /* 0x002fce0008000f00 */
.L_x_79:
[----:B-1----:R-:W-:-:S04]  /*4db0*/  SHF.L.U32 R3, R37, 0x1f, RZ ;  /* 0x0000001f25037819 */ /* 0x002fc800000006ff */
[----:B------:R1:W2:Y:S03]  /*4dc0*/  SYNCS.PHASECHK.TRANS64.TRYWAIT P0, [R0+URZ+0xd8], R3 ;  /* 0x0000d803000075a7 */ /* 0x0002a600080011ff */
[----:B--2---:R-:W-:Y:S05]  /*4dd0*/  @!P0 NANOSLEEP.SYNCS 0x989680 ;  /* 0x009896800000895d */ /* 0x004fea0003900000 */
[----:B------:R-:W2:Y:S02]  /*4de0*/  @!P0 SYNCS.PHASECHK.TRANS64 P0, [R0+URZ+0xd8], R3 ;  /* 0x0000d803000085a7 */ /* 0x000ea400080010ff */
[----:B--2-4-:R-:W-:Y:S05]  /*4df0*/  @P0 EXIT ;  /* 0x000000000000094d */ /* 0x014fea0003800000 */
[----:B------:R-:W-:Y:S05]  /*4e00*/  BRA `(.L_x_79) ;  /* 0xfffffffc00e87947 */ /* 0x000fea000383ffff */
.L_x_64:
[----:B------:R-:W-:-:S06]  /*4e10*/  UISETP.GE.AND UP0, UPT, UR8, 0x4, UPT ;  /* 0x000000040800788c */ /* 0x000fcc000bf06270 */
[----:B------:R-:W-:-:S13]  /*4e20*/  PLOP3.LUT P0, PT, PT, PT, UP0, 0x80, 0x8 ;  /* 0x000000000008781c */ /* 0x000fda0003f0f008 */
[----:B------:R-:W-:Y:S05]  /*4e30*/  @!P0 EXIT ;  /* 0x000000000000894d */ /* 0x000fea0003800000 */
[----:B------:R-:W-:Y:S01]  /*4e40*/  BAR.SYNC.DEFER_BLOCKING 0x6, 0xa0 ;  /* 0x0182800000007b1d */ /* 0x000fe20000010000 */
[C---:B------:R-:W-:Y:S01]  /*4e50*/  IMAD.SHL.U32 R71, R72.reuse, 0x10, RZ ;  /* 0x0000001048477824 */ /* 0x040fe200078e00ff */
[C---:B------:R-:W-:Y:S01]  /*4e60*/  R2P PR, R72.reuse, 0x18 ;  /* 0x0000001848007804 */ /* 0x040fe20000000000 */
[C---:B------:R-:W-:Y:S01]  /*4e70*/  IMAD.U32 R31, R72.reuse, 0x10000, RZ ;  /* 0x00010000481f7824 */ /* 0x040fe200078e00ff */
[----:B------:R-:W-:Y:S01]  /*4e80*/  LOP3.LUT R72, R72, 0x60, RZ, 0xc0, !PT ;  /* 0x0000006048487812 */ /* 0x000fe200078ec0ff */
[----:B------:R-:W-:Y:S01]  /*4e90*/  IMAD.MOV.U32 R70, RZ, RZ, 0xa0 ;  /* 0x000000a0ff467424 */ /* 0x000fe200078e00ff */
[----:B------:R-:W-:Y:S02]  /*4ea0*/  UMOV UR48, 0x400 ;  /* 0x0000040000307882 */ /* 0x000fe40000000000 */
[----:B------:R-:W1:Y:S01]  /*4eb0*/  LDC R61, c[0x0][0x370] ;  /* 0x0000dc00ff3d7b82 */ /* 0x000e620000000800 */
[----:B------:R-:W-:Y:S01]  /*4ec0*/  ULEA UR48, UR37, UR48, 0x18 ;  /* 0x0000003025307291 */ /* 0x000fe2000f8ec0ff */
[----:B------:R-:W-:Y:S01]  /*4ed0*/  LOP3.LUT R71, R4, 0x600, R71, 0xf8, !PT ;  /* 0x0000060004477812 */ /* 0x000fe200078ef847 */
[----:B------:R-:W-:Y:S01]  /*4ee0*/  IMAD.MOV.U32 R68, RZ, RZ, 0x1 ;  /* 0x00000001ff447424 */ /* 0x000fe200078e00ff */
[----:B------:R-:W-:Y:S01]  /*4ef0*/  LOP3.LUT R31, R31, 0x600000, RZ, 0xc0, !PT ;  /* 0x006000001f1f7812 */ /* 0x000fe200078ec0ff */
[----:B------:R-:W-:Y:S01]  /*4f00*/  UIADD3 UR4, UPT, UPT, UR48, 0x200, URZ ;  /* 0x0000020030047890 */ /* 0x000fe2000fffe0ff */
[----:B------:R-:W-:Y:S01]  /*4f10*/  IMAD.MOV.U32 R30, RZ, RZ, RZ ;  /* 0x000000ffff1e7224 */ /* 0x000fe200078e00ff */
[----:B------:R-:W-:Y:S01]  /*4f20*/  CS2R R66, SRZ ;  /* 0x0000000000427805 */ /* 0x000fe2000001ff00 */
[----:B------:R-:W2:Y:S01]  /*4f30*/  LDC R28, c[0x0][0xd0c] ;  /* 0x00034300ff1c7b82 */ /* 0x000ea20000000800 */
[----:B------:R-:W-:Y:S01]  /*4f40*/  IMAD.MOV.U32 R76, RZ, RZ, RZ ;  /* 0x000000ffff4c7224 */ /* 0x000fe200078e00ff */
[----:B------:R-:W-:Y:S01]  /*4f50*/  SEL R70, R70, 0x60, !P3 ;  /* 0x0000006046467807 */ /* 0x000fe20005800000 */
[----:B------:R-:W-:Y:S01]  /*4f60*/  IMAD.U32 R64, RZ, RZ, UR4 ;  /* 0x00000004ff407e24 */ /* 0x000fe2000f8e00ff */
[----:B------:R-:W4:Y:S04]  /*4f70*/  LDCU.64 UR52, c[0x0][0x348] ;  /* 0x00006900ff3477ac */ /* 0x000f280008000a00 */
[----:B------:R-:W1:Y:S01]  /*4f80*/  LDC R60, c[0x0][0xd20] ;  /* 0x00034800ff3c7b82 */ /* 0x000e620000000800 */
[----:B------:R-:W3:Y:S01]  /*4f90*/  LDS R0, [UR48+0x180] ;  /* 0x00018030ff007984 */ /* 0x000ee20008000800 */
[----:B------:R-:W-:Y:S01]  /*4fa0*/  LEA R71, R71, R64, 0x2 ;  /* 0x0000004047477211 */ /* 0x000fe200078e10ff */
[----:B------:R-:W1:Y:S03]  /*4fb0*/  LDCU.64 UR44, c[0x0][0xa88] ;  /* 0x00015100ff2c77ac */ /* 0x000e660008000a00 */
[C---:B------:R-:W-:Y:S01]  /*4fc0*/  IADD3 R69, PT, PT, R71.reuse, 0x140, RZ ;  /* 0x0000014047457810 */ /* 0x040fe20007ffe0ff */
[----:B------:R-:W1:Y:S01]  /*4fd0*/  LDCU.64 UR46, c[0x0][0xa90] ;  /* 0x00015200ff2e77ac */ /* 0x000e620008000a00 */
[----:B------:R-:W1:Y:S01]  /*4fe0*/  LDC R26, c[0x0][0xd30] ;  /* 0x00034c00ff1a7b82 */ /* 0x000e620000000800 */
[----:B------:R-:W-:Y:S01]  /*4ff0*/  @P4 IADD3 R69, PT, PT, R71, 0xc0, RZ ;  /* 0x000000c047454810 */ /* 0x000fe20007ffe0ff */
[----:B------:R-:W-:Y:S01]  /*5000*/  UMOV UR49, URZ ;  /* 0x000000ff00317c82 */ /* 0x000fe20008000000 */
[----:B------:R-:W-:-:S05]  /*5010*/  UMOV UR51, URZ ;  /* 0x000000ff00337c82 */ /* 0x000fca0008000000 */
[----:B------:R-:W1:Y:S08]  /*5020*/  LDC.64 R56, c[0x0][0xd10] ;  /* 0x00034400ff387b82 */ /* 0x000e700000000a00 */
[----:B------:R-:W1:Y:S08]  /*5030*/  LDC.64 R24, c[0x0][0xd18] ;  /* 0x00034600ff187b82 */ /* 0x000e700000000a00 */
[----:B------:R-:W1:Y:S08]  /*5040*/  LDC.64 R22, c[0x0][0xd28] ;  /* 0x00034a00ff167b82 */ /* 0x000e700000000a00 */
[----:B------:R-:W1:Y:S01]  /*5050*/  LDC.64 R54, c[0x0][0xab0] ;  /* 0x0002ac00ff367b82 */ /* 0x000e620000000a00 */
[----:B---3--:R-:W-:-:S07]  /*5060*/  IADD3 R31, PT, PT, R0, R31, RZ ;  /* 0x0000001f001f7210 */ /* 0x008fce0007ffe0ff */
[----:B------:R-:W3:Y:S08]  /*5070*/  LDC.64 R52, c[0x0][0xaa8] ;  /* 0x0002aa00ff347b82 */ /* 0x000ef00000000a00 */
[----:B--2-4-:R-:W1:Y:S02]  /*5080*/  LDC R62, c[0x0][0x374] ;  /* 0x0000dd00ff3e7b82 */ /* 0x014e640000000800 */
.L_x_123:
[----:B------:R-:W-:Y:S02]  /*5090*/  LEA R0, R76, UR48, 0x3 ;  /* 0x000000304c007c11 */ /* 0x000fe4000f8e18ff */
[----:B------:R-:W-:Y:S02]  /*50a0*/  SHF.L.U32 R3, R66, 0x1f, RZ ;  /* 0x0000001f42037819 */ /* 0x000fe400000006ff */
[----:B------:R-:W-:Y:S02]  /*50b0*/  LEA R16, R76, UR48, 0x4 ;  /* 0x000000304c107c11 */ /* 0x000fe4000f8e20ff */
[----:B------:R-:W2:Y:S02]  /*50c0*/  SYNCS.PHASECHK.TRANS64.TRYWAIT P0, [R0+URZ+0xf0], R3 ;  /* 0x0000f003000075a7 */ /* 0x000ea400080011ff */
[----:B--23--:R-:W-:Y:S05]  /*50d0*/  @!P0 BRA `(.L_x_80) ;  /* 0x0000004000388947 */ /* 0x00cfea0003800000 */
.L_x_178:
[----:B------:R-:W4:Y:S01]  /*50e0*/  LDC.64 R14, c[0x0][0xd10] ;  /* 0x00034400ff0e7b82 */ /* 0x000f220000000a00 */
[----:B------:R-:W3:Y:S01]  /*50f0*/  LDS.128 R16, [R16+0x160] ;  /* 0x0001600010107984 */ /* 0x000ee20000000c00 */
[----:B-1----:R-:W-:Y:S01]  /*5100*/  ISETP.NE.AND P1, PT, R26, 0x1, PT ;  /* 0x000000011a00780c */ /* 0x002fe20003f25270 */
[----:B--2---:R-:W-:Y:S01]  /*5110*/  VIADD R0, R0, 0x100 ;  /* 0x0000010000007836 */ /* 0x004fe20000000000 */
[----:B------:R-:W-:Y:S04]  /*5120*/  ISETP.GE.AND P0, PT, R2, 0x1, PT ;  /* 0x000000010200780c */ /* 0x000fe80003f06270 */
[----:B------:R-:W1:Y:S01]  /*5130*/  LDC.64 R12, c[0x0][0xd18] ;  /* 0x00034600ff0c7b82 */ /* 0x000e620000000a00 */
[----:B------:R-:W-:Y:S01]  /*5140*/  PRMT R0, RZ, 0x654, R0 ;  /* 0x00000654ff007816 */ /* 0x000fe20000000000 */
[----:B------:R-:W-:Y:S01]  /*5150*/  @!PT LDS RZ, [RZ] ;  /* 0x00000000fffff984 */ /* 0x000fe20000000800 */
[----:B------:R-:W-:Y:S01]  /*5160*/  @!PT LDS RZ, [RZ] ;  /* 0x00000000fffff984 */ /* 0x000fe20000000800 */
[----:B------:R-:W-:Y:S01]  /*5170*/  @!PT LDS RZ, [RZ] ;  /* 0x00000000fffff984 */ /* 0x000fe20000000800 */
[----:B------:R-:W-:Y:S01]  /*5180*/  @!PT LDS RZ, [RZ] ;  /* 0x00000000fffff984 */ /* 0x000fe20000000800 */
[----:B------:R2:W-:Y:S06]  /*5190*/  MEMBAR.ALL.CTA ;  /* 0x0000000000007992 */ /* 0x0005ec0000008000 */
[----:B--2---:R-:W2:Y:S01]  /*51a0*/  FENCE.VIEW.ASYNC.S ;  /* 0x00000000000073c6 */ /* 0x004ea20000000000 */
[----:B------:R-:W1:Y:S08]  /*51b0*/  @!P1 LDC R11, c[0x0][0xd20] ;  /* 0x00034800ff0b9b82 */ /* 0x000e700000000800 */
[----:B------:R-:W1:Y:S01]  /*51c0*/  @!P1 LDC R10, c[0x0][0xd0c] ;  /* 0x00034300ff0a9b82 */ /* 0x000e620000000800 */
[----:B--2---:R2:W-:Y:S01]  /*51d0*/  SYNCS.ARRIVE.TRANS64.RED.A1T0 RZ, [R0+URZ], RZ ;  /* 0x000000ff00ff79a7 */ /* 0x0045e200081004ff */
[----:B---3--:R-:W-:Y:S04]  /*51e0*/  LOP3.LUT P4, RZ, R18, 0x1, RZ, 0xc0, !PT ;  /* 0x0000000112ff7812 */ /* 0x008fe8000788c0ff */
[----:B------:R-:W-:Y:S09]  /*51f0*/  P2R R73, PR, RZ, 0x10 ;  /* 0x00000010ff497803 */ /* 0x000ff20000000000 */
[----:B------:R-:W-:Y:S02]  /*5200*/  @P4 MOV R29, R16 ;  /* 0x00000010001d4202 */ /* 0x000fe40000000f00 */
[----:B------:R-:W-:Y:S01]  /*5210*/  @P4 LOP3.LUT R27, R17, 0xffff, RZ, 0xc0, !PT ;  /* 0x0000ffff111b4812 */ /* 0x000fe200078ec0ff */
[----:B--2-4-:R-:W-:Y:S06]  /*5220*/  @!P0 BRA `(.L_x_81) ;  /* 0x0000000000a48947 */ /* 0x014fec0003800000 */
[----:B------:R-:W-:Y:S01]  /*5230*/  IMAD.HI.U32 R21, R62, R25, RZ ;  /* 0x000000193e157227 */ /* 0x000fe200078e00ff */
        /* <DEDUP_REMOVED lines=8> */
[----:B------:R-:W-:Y:S01]  /*52c0*/  IMAD.HI.U32 R21, R27, R25, RZ ;  /* 0x000000191b157227 */ /* 0x000fe200078e00ff */
[----:B------:R-:W-:Y:S02]  /*52d0*/  SEL R7, R61, R20, !P3 ;  /* 0x000000143d077207 */ /* 0x000fe40005800000 */
[----:B------:R-:W-:Y:S01]  /*52e0*/  SHF.R.U32.HI R36, RZ, R57, R36 ;  /* 0x00000039ff247219 */ /* 0x000fe20000011624 */
[-C--:B------:R-:W-:Y:S04]  /*52f0*/  IMAD.HI.U32 R20, R3, R22.reuse, RZ ;  /* 0x0000001603147227 */ /* 0x080fe800078e00ff */
[----:B------:R-:W-:Y:S01]  /*5300*/  IMAD.HI.U32 R34, R7, R22, RZ ;  /* 0x0000001607227227 */ /* 0x000fe200078e00ff */
[-C--:B------:R-:W-:Y:S02]  /*5310*/  @P2 SHF.R.U32.HI R3, RZ, R23.reuse, R20 ;  /* 0x00000017ff032219 */ /* 0x080fe40000011614 */
[----:B------:R-:W-:Y:S02]  /*5320*/  SHF.R.U32.HI R20, RZ, R60, R21 ;  /* 0x0000003cff147219 */ /* 0x000fe40000011615 */
[----:B------:R-:W-:Y:S01]  /*5330*/  @P2 SHF.R.U32.HI R7, RZ, R23, R34 ;  /* 0x00000017ff072219 */ /* 0x000fe20000011622 */
[C---:B------:R-:W-:Y:S01]  /*5340*/  IMAD R4, R2.reuse, R3, RZ ;  /* 0x0000000302047224 */ /* 0x040fe200078e02ff */
[----:B------:R-:W-:Y:S02]  /*5350*/  SEL R5, R27, R20, !P0 ;  /* 0x000000141b057207 */ /* 0x000fe40004000000 */
[----:B------:R-:W-:Y:S01]  /*5360*/  SEL R3, R29, R36, !P3 ;  /* 0x000000241d037207 */ /* 0x000fe20005800000 */
[----:B------:R-:W-:Y:S01]  /*5370*/  IMAD R6, R2, R7, RZ ;  /* 0x0000000702067224 */ /* 0x000fe200078e02ff */
[C---:B------:R-:W-:Y:S01]  /*5380*/  ISETP.GE.AND P0, PT, R5.reuse, R4, PT ;  /* 0x000000040500720c */ /* 0x040fe20003f06270 */
[----:B------:R-:W-:Y:S03]  /*5390*/  IMAD.HI.U32 R8, R5, R22, RZ ;  /* 0x0000001605087227 */ /* 0x000fe600078e00ff */
[----:B------:R-:W-:Y:S01]  /*53a0*/  ISETP.GE.OR P0, PT, R3, R6, P0 ;  /* 0x000000060300720c */ /* 0x000fe20000706670 */
[----:B------:R-:W-:Y:S01]  /*53b0*/  IMAD.MOV R6, RZ, RZ, -R3 ;  /* 0x000000ffff067224 */ /* 0x000fe200078e0a03 */
[-C--:B------:R-:W-:Y:S03]  /*53c0*/  SHF.R.U32.HI R8, RZ, R23.reuse, R8 ;  /* 0x00000017ff087219 */ /* 0x080fe60000011608 */
[----:B------:R-:W-:Y:S01]  /*53d0*/  IMAD R29, R28, R6, R29 ;  /* 0x000000061c1d7224 */ /* 0x000fe200078e021d */
[----:B------:R-:W-:Y:S05]  /*53e0*/  SEL R9, R5, R8, !P2 ;  /* 0x0000000805097207 */ /* 0x000fea0005000000 */
[----:B------:R-:W-:Y:S02]  /*53f0*/  IMAD.MOV R8, RZ, RZ, -R9 ;  /* 0x000000ffff087224 */ /* 0x000fe400078e0a09 */
[C---:B------:R-:W-:Y:S04]  /*5400*/  @!P0 IMAD.HI.U32 R4, R3.reuse, R22, RZ ;  /* 0x0000001603048227 */ /* 0x040fe800078e00ff */
[----:B------:R-:W-:Y:S01]  /*5410*/  IMAD R8, R2, R8, R5 ;  /* 0x0000000802087224 */ /* 0x000fe200078e0205 */
[----:B------:R-:W-:Y:S04]  /*5420*/  @!P0 SHF.R.U32.HI R4, RZ, R23, R4 ;  /* 0x00000017ff048219 */ /* 0x000fe80000011604 */
[----:B------:R-:W-:Y:S02]  /*5430*/  @!P0 SEL R0, R3, R4, !P2 ;  /* 0x0000000403008207 */ /* 0x000fe40005000000 */
[----:B------:R-:W-:Y:S02]  /*5440*/  IADD3 R4, PT, PT, -R5, RZ, RZ ;  /* 0x000000ff05047210 */ /* 0x000fe40007ffe1ff */
[----:B------:R-:W-:Y:S01]  /*5450*/  @!P0 IADD3 R9, PT, PT, R9, -R0, RZ ;  /* 0x8000000009098210 */ /* 0x000fe20007ffe0ff */
[----:B------:R-:W-:Y:S02]  /*5460*/  @!P0 IMAD R0, R7, R8, R0 ;  /* 0x0000000807008224 */ /* 0x000fe400078e0200 */
[----:B------:R-:W-:Y:S02]  /*5470*/  IMAD R27, R24, R4, R27 ;  /* 0x00000004181b7224 */ /* 0x000fe400078e021b */
[----:B------:R-:W-:Y:S02]  /*5480*/  @!P0 IMAD R5, R9, R2, R3 ;  /* 0x0000000209058224 */ /* 0x000fe400078e0203 */
[----:B------:R-:W-:Y:S04]  /*5490*/  @!P0 IMAD.MOV.U32 R3, RZ, RZ, R0 ;  /* 0x000000ffff038224 */ /* 0x000fe800078e0000 */
[----:B------:R-:W-:Y:S02]  /*54a0*/  IMAD R29, R3, R28, R29 ;  /* 0x0000001c031d7224 */ /* 0x000fe400078e021d */
[----:B------:R-:W-:Y:S07]  /*54b0*/  IMAD R27, R5, R24, R27 ;  /* 0x00000018051b7224 */ /* 0x000fee00078e021b */
.L_x_81:
[----:B-1----:R-:W-:Y:S01]  /*54c0*/  @!P1 ISETP.NE.AND P0, PT, R12, 0x1, PT ;  /* 0x000000010c00980c */ /* 0x002fe20003f05270 */
[----:B------:R-:W-:Y:S01]  /*54d0*/  @!P1 IMAD.HI.U32 R4, R27, R13, RZ ;  /* 0x0000000d1b049227 */ /* 0x000fe200078e00ff */
[----:B------:R-:W-:Y:S01]  /*54e0*/  R2UR UR42, R33 ;  /* 0x00000000212a72ca */ /* 0x000fe200000e0000 */
[----:B------:R-:W-:Y:S01]  /*54f0*/  USHF.L.U32 UR41, UR11, 0x7, URZ ;  /* 0x000000070b297899 */ /* 0x000fe200080006ff */
[----:B------:R-:W-:Y:S01]  /*5500*/  @!P1 ISETP.NE.AND P2, PT, R10, 0x1, PT ;  /* 0x000000010a00980c */ /* 0x000fe20003f45270 */
[----:B------:R-:W-:Y:S01]  /*5510*/  @!P1 IMAD.HI.U32 R0, R29, R14, RZ ;  /* 0x0000000e1d009227 */ /* 0x000fe200078e00ff */
[----:B------:R-:W-:Y:S01]  /*5520*/  @!P1 SHF.R.U32.HI R4, RZ, R11, R4 ;  /* 0x0000000bff049219 */ /* 0x000fe20000011604 */
[----:B------:R-:W-:Y:S01]  /*5530*/  BSSY.RECONVERGENT B6, `(.L_x_82) ;  /* 0x000002c000067945 */ /* 0x000fe20003800200 */
[----:B------:R-:W-:Y:S01]  /*5540*/  @P4 SHF.R.U32.HI R65, RZ, 0x10, R17 ;  /* 0x00000010ff414819 */ /* 0x000fe20000011611 */
[----:B------:R-:W-:Y:S01]  /*5550*/  VIADD R76, R76, 0x1 ;  /* 0x000000014c4c7836 */ /* 0x000fe20000000000 */
[----:B------:R-:W-:Y:S02]  /*5560*/  @!P1 SEL R3, R27, R4, !P0 ;  /* 0x000000041b039207 */ /* 0x000fe40004000000 */
[----:B------:R-:W-:Y:S02]  /*5570*/  @!P1 SHF.R.U32.HI R0, RZ, R15, R0 ;  /* 0x0000000fff009219 */ /* 0x000fe40000011600 */
[----:B------:R-:W-:Y:S01]  /*5580*/  LOP3.LUT P0, RZ, R64, 0x1f0, RZ, 0xc0, !PT ;  /* 0x000001f040ff7812 */ /* 0x000fe2000780c0ff */
[----:B------:R-:W-:Y:S01]  /*5590*/  USHF.L.U32 UR42, UR42, 0x6, URZ ;  /* 0x000000062a2a7899 */ /* 0x000fe200080006ff */
[----:B------:R-:W-:Y:S05]  /*55a0*/  @!P1 SEL R4, R29, R0, !P2 ;  /* 0x000000001d049207 */ /* 0x000fea0005000000 */
[----:B------:R-:W-:Y:S02]  /*55b0*/  @!P1 IMAD.IADD R0, R3, 0x1, -R4 ;  /* 0x0000000103009824 */ /* 0x000fe400078e0a04 */
[----:B------:R-:W-:Y:S02]  /*55c0*/  @!P1 IMAD.IADD R3, R4, 0x1, -R3 ;  /* 0x0000000104039824 */ /* 0x000fe400078e0a03 */
[----:B------:R-:W-:Y:S02]  /*55d0*/  @!P1 IMAD R29, R0, R10, R29 ;  /* 0x0000000a001d9224 */ /* 0x000fe400078e021d */
[----:B------:R-:W-:Y:S01]  /*55e0*/  @!P1 IMAD R27, R3, R12, R27 ;  /* 0x0000000c031b9224 */ /* 0x000fe200078e021b */
[----:B------:R-:W-:Y:S06]  /*55f0*/  @!P0 BRA `(.L_x_83) ;  /* 0x00000000007c8947 */ /* 0x000fec0003800000 */
[----:B------:R-:W1:Y:S01]  /*5600*/  LDCU.64 UR8, c[0x4][0x80] ;  /* 0x01001000ff0877ac */ /* 0x000e620008000a00 */
[----:B------:R-:W-:Y:S01]  /*5610*/  MOV R16, 0x0 ;  /* 0x0000000000107802 */ /* 0x000fe20000000f00 */
[----:B------:R-:W-:Y:S02]  /*5620*/  HFMA2 R12, -RZ, RZ, 0, 5.9604644775390625e-08 ;  /* 0x00000001ff0c7431 */ /* 0x000fe400000001ff */
[----:B------:R-:W-:Y:S01]  /*5630*/  IMAD.MOV.U32 R8, RZ, RZ, 0x70 ;  /* 0x00000070ff087424 */ /* 0x000fe200078e00ff */
[----:B------:R2:W3:Y:S01]  /*5640*/  LDC.64 R14, c[0x4][R16] ;  /* 0x01000000100e7b82 */ /* 0x0004e20000000a00 */
[----:B------:R-:W4:Y:S01]  /*5650*/  LDCU.64 UR6, c[0x4][0x88] ;  /* 0x01001100ff0677ac */ /* 0x000f220008000a00 */
[----:B------:R-:W-:Y:S01]  /*5660*/  IMAD.MOV.U32 R13, RZ, RZ, RZ ;  /* 0x000000ffff0d7224 */ /* 0x000fe200078e00ff */
[----:B------:R-:W2:Y:S01]  /*5670*/  LDCU.64 UR4, c[0x4][0x8] ;  /* 0x01000100ff0477ac */ /* 0x000ea20008000a00 */
[----:B-1----:R-:W-:Y:S01]  /*5680*/  MOV R5, UR9 ;  /* 0x0000000900057c02 */ /* 0x002fe20008000f00 */
[----:B------:R-:W-:Y:S01]  /*5690*/  IMAD.U32 R4, RZ, RZ, UR8 ;  /* 0x00000008ff047e24 */ /* 0x000fe2000f8e00ff */
[----:B----4-:R-:W-:Y:S01]  /*56a0*/  MOV R7, UR7 ;  /* 0x0000000700077c02 */ /* 0x010fe20008000f00 */
[----:B------:R-:W-:Y:S01]  /*56b0*/  IMAD.U32 R6, RZ, RZ, UR6 ;  /* 0x00000006ff067e24 */ /* 0x000fe2000f8e00ff */
[----:B--2---:R-:W-:Y:S01]  /*56c0*/  MOV R11, UR5 ;  /* 0x00000005000b7c02 */ /* 0x004fe20008000f00 */
[----:B------:R-:W-:Y:S02]  /*56d0*/  IMAD.U32 R10, RZ, RZ, UR4 ;  /* 0x00000004ff0a7e24 */ /* 0x000fe4000f8e00ff */
[----:B------:R-:W-:Y:S07]  /*56e0*/  LEPC R20, `(.L_x_84) ;  /* 0x000000001014794e */ /* 0x000fee0000000000 */
[----:B---3-5:R-:W-:Y:S05]  /*56f0*/  CALL.ABS.NOINC R14 ;  /* 0x000000000e007343 */ /* 0x028fea0003c00000 */
.L_x_84:
[----:B------:R-:W1:Y:S01]  /*5700*/  LDCU.64 UR8, c[0x4][0x80] ;  /* 0x01001000ff0877ac */ /* 0x000e620008000a00 */
[----:B------:R-:W2:Y:S01]  /*5710*/  LDC.64 R16, c[0x4][R16] ;  /* 0x0100000010107b82 */ /* 0x000ea20000000a00 */
[----:B------:R-:W-:Y:S02]  /*5720*/  HFMA2 R12, -RZ, RZ, 0, 5.9604644775390625e-08 ;  /* 0x00000001ff0c7431 */ /* 0x000fe400000001ff */
[----:B------:R-:W-:Y:S02]  /*5730*/  IMAD.MOV.U32 R8, RZ, RZ, 0x70 ;  /* 0x00000070ff087424 */ /* 0x000fe400078e00ff */
[----:B------:R-:W-:Y:S01]  /*5740*/  IMAD.MOV.U32 R13, RZ, RZ, RZ ;  /* 0x000000ffff0d7224 */ /* 0x000fe200078e00ff */
[----:B------:R-:W3:Y:S01]  /*5750*/  LDCU.64 UR6, c[0x4][0x88] ;  /* 0x01001100ff0677ac */ /* 0x000ee20008000a00 */
[----:B------:R-:W4:Y:S01]  /*5760*/  LDCU.64 UR4, c[0x4][0x8] ;  /* 0x01000100ff0477ac */ /* 0x000f220008000a00 */
[----:B-1----:R-:W-:Y:S02]  /*5770*/  MOV R4, UR8 ;  /* 0x0000000800047c02 */ /* 0x002fe40008000f00 */
[----:B------:R-:W-:Y:S02]  /*5780*/  MOV R5, UR9 ;  /* 0x0000000900057c02 */ /* 0x000fe40008000f00 */
[----:B---3--:R-:W-:Y:S01]  /*5790*/  MOV R7, UR7 ;  /* 0x0000000700077c02 */ /* 0x008fe20008000f00 */
[----:B------:R-:W-:Y:S01]  /*57a0*/  IMAD.U32 R6, RZ, RZ, UR6 ;  /* 0x00000006ff067e24 */ /* 0x000fe2000f8e00ff */
[----:B----4-:R-:W-:Y:S01]  /*57b0*/  MOV R11, UR5 ;  /* 0x00000005000b7c02 */ /* 0x010fe20008000f00 */
[----:B------:R-:W-:Y:S02]  /*57c0*/  IMAD.U32 R10, RZ, RZ, UR4 ;  /* 0x00000004ff0a7e24 */ /* 0x000fe4000f8e00ff */
[----:B------:R-:W-:Y:S07]  /*57d0*/  LEPC R20, `(.L_x_83) ;  /* 0x000000001014794e */ /* 0x000fee0000000000 */
[----:B--2---:R-:W-:Y:S05]  /*57e0*/  CALL.ABS.NOINC R16 ;  /* 0x0000000010007343 */ /* 0x004fea0003c00000 */
.L_x_83:
[----:B------:R-:W-:Y:S05]  /*57f0*/  BSYNC.RECONVERGENT B6 ;  /* 0x0000000000067941 */ /* 0x000fea0003800200 */
.L_x_82:
[----:B------:R-:W-:Y:S01]  /*5800*/  ISETP.NE.U32.AND P4, PT, R54, RZ, PT ;  /* 0x000000ff3600720c */ /* 0x000fe20003f85070 */
[----:B------:R-:W-:Y:S01]  /*5810*/  UISETP.NE.AND UP2, UPT, UR50, URZ, UPT ;  /* 0x000000ff3200728c */ /* 0x000fe2000bf45270 */
[----:B------:R-:W-:Y:S01]  /*5820*/  ISETP.NE.U32.AND P2, PT, RZ, UR44, PT ;  /* 0x0000002cff007c0c */ /* 0x000fe2000bf45070 */
[----:B------:R-:W-:Y:S01]  /*5830*/  UISETP.NE.U32.AND UP1, UPT, UR46, URZ, UPT ;  /* 0x000000ff2e00728c */ /* 0x000fe2000bf25070 */
[----:B------:R-:W-:Y:S01]  /*5840*/  ISETP.NE.AND.EX P4, PT, R55, RZ, PT, P4 ;  /* 0x000000ff3700720c */ /* 0x000fe20003f85340 */
[----:B------:R-:W-:Y:S01]  /*5850*/  UPLOP3.LUT UP0, UPT, UPT, UPT, UPT, 0x40, 0x4 ;  /* 0x000000000004789c */ /* 0x000fe20003f0e870 */
[----:B------:R-:W-:Y:S01]  /*5860*/  ISETP.NE.AND.EX P2, PT, RZ, UR45, PT, P2 ;  /* 0x0000002dff007c0c */ /* 0x000fe2000bf45320 */
[----:B------:R-:W-:Y:S01]  /*5870*/  UISETP.NE.AND.EX UP1, UPT, UR47, URZ, UPT, UP1 ;  /* 0x000000ff2f00728c */ /* 0x000fe2000bf25310 */
[----:B------:R-:W-:Y:S04]  /*5880*/  PLOP3.LUT P1, PT, PT, PT, UP2, 0x80, 0x8 ;  /* 0x000000000008781c */ /* 0x000fe80003f2f028 */
[----:B------:R-:W-:Y:S06]  /*5890*/  @UP2 UPLOP3.LUT UP0, UPT, UPT, UPT, UP1, 0x80, 0x8 ;  /* 0x000000000008289c */ /* 0x000fec0003f0f010 */
[----:B------:R-:W-:Y:S01]  /*58a0*/  PLOP3.LUT P0, PT, PT, PT, UP0, 0x80, 0x8 ;  /* 0x000000000008781c */ /* 0x000fe20003f0f008 */
[----:B------:R-:W-:Y:S01]  /*58b0*/  @!UPT UIADD3 URZ, UPT, UPT, URZ, URZ, URZ ;  /* 0x000000fffffff290 */ /* 0x000fe2000fffe0ff */
[----:B------:R-:W-:Y:S11]  /*58c0*/  BRA.U !UP1, `(.L_x_85) ;  /* 0x0000000109387547 */ /* 0x000ff6000b800000 */
[----:B------:R-:W-:Y:S01]  /*58d0*/  UISETP.NE.U32.AND UP0, UPT, UR44, URZ, UPT ;  /* 0x000000ff2c00728c */ /* 0x000fe2000bf05070 */
[----:B------:R-:W-:Y:S02]  /*58e0*/  HFMA2 R0, -RZ, RZ, 0, 5.9604644775390625e-08 ;  /* 0x00000001ff007431 */ /* 0x000fe400000001ff */
[----:B------:R-:W-:Y:S01]  /*58f0*/  IMAD.MOV.U32 R59, RZ, RZ, 0x1 ;  /* 0x00000001ff3b7424 */ /* 0x000fe200078e00ff */
[----:B------:R-:W-:Y:S06]  /*5900*/  UISETP.NE.AND.EX UP0, UPT, UR45, URZ, UPT, UP0 ;  /* 0x000000ff2d00728c */ /* 0x000fec000bf05300 */
[----:B------:R-:W-:Y:S05]  /*5910*/  PLOP3.LUT P3, PT, PT, PT, UP0, 0x80, 0x8 ;  /* 0x000000000008781c */ /* 0x000fea0003f6f008 */
[----:B------:R-:W1:Y:S01]  /*5920*/  @UP0 LDCU.64 UR6, c[0x0][0xa88] ;  /* 0x00015100ff0607ac */ /* 0x000e620008000a00 */
[----:B------:R-:W-:Y:S07]  /*5930*/  @UP0 UIMAD UR4, UR36, UR46, URZ ;  /* 0x0000002e240402a4 */ /* 0x000fee000f8e02ff */
[----:B------:R-:W-:Y:S01]  /*5940*/  @!P3 PRMT R59, R0, 0x7610, R59 ;  /* 0x00007610003bb816 */ /* 0x000fe2000000003b */
[----:B-1----:R-:W-:Y:S03]  /*5950*/  @UP0 UIMAD.WIDE UR6, UR4, 0x4, UR6 ;  /* 0x00000004040608a5 */ /* 0x002fe6000f8e0206 */
[----:B------:R-:W1:Y:S03]  /*5960*/  @!UP0 LDCU UR4, c[0x0][0xa80] ;  /* 0x00015000ff0487ac */ /* 0x000e660008000800 */
[----:B------:R-:W-:Y:S01]  /*5970*/  IMAD.U32 R4, RZ, RZ, UR6 ;  /* 0x00000006ff047e24 */ /* 0x000fe2000f8e00ff */
[----:B------:R-:W-:Y:S05]  /*5980*/  MOV R5, UR7 ;  /* 0x0000000700057c02 */ /* 0x000fea0008000f00 */
[----:B-----5:R2:W5:Y:S02]  /*5990*/  @P3 LDG.E R35, desc[UR38][R4.64] ;  /* 0x0000002604233981 */ /* 0x020564000c1e1900 */
[----:B-12---:R-:W-:Y:S02]  /*59a0*/  @!P3 IMAD.U32 R35, RZ, RZ, UR4 ;  /* 0x00000004ff23be24 */ /* 0x006fe4000f8e00ff */
.L_x_85:
[----:B------:R-:W-:Y:S05]  /*59b0*/  @!P4 BRA `(.L_x_86) ;  /* 0x000000000020c947 */ /* 0x000fea0003800000 */
[----:B------:R-:W-:Y:S04]  /*59c0*/  ISETP.NE.U32.AND P3, PT, R52, RZ, PT ;  /* 0x000000ff3400720c */ /* 0x000fe80003f65070 */
[----:B------:R-:W-:Y:S11]  /*59d0*/  ISETP.NE.AND.EX P3, PT, R53, RZ, PT, P3 ;  /* 0x000000ff3500720c */ /* 0x000ff60003f65330 */
[----:B------:R-:W-:Y:S02]  /*59e0*/  @!UPT UIADD3 URZ, UPT, UPT, URZ, URZ, URZ ;  /* 0x000000fffffff290 */ /* 0x000fe4000fffe0ff */
[----:B------:R-:W1:Y:S01]  /*59f0*/  @P3 LDC.64 R4, c[0x0][0xaa8] ;  /* 0x0002aa00ff043b82 */ /* 0x000e620000000a00 */
[----:B------:R-:W-:Y:S04]  /*5a00*/  @P3 IMAD R0, R54, UR36, RZ ;  /* 0x0000002436003c24 */ /* 0x000fe8000f8e02ff */
[----:B-1----:R-:W-:Y:S05]  /*5a10*/  @P3 IMAD.WIDE R4, R0, 0x4, R4 ;  /* 0x0000000400043825 */ /* 0x002fea00078e0204 */
[----:B-----5:R1:W5:Y:S02]  /*5a20*/  @P3 LDG.E R32, desc[UR38][R4.64] ;  /* 0x0000002604203981 */ /* 0x020364000c1e1900 */
[----:B-1----:R-:W2:Y:S02]  /*5a30*/  @!P3 LDC R32, c[0x0][0xaa0] ;  /* 0x0002a800ff20bb82 */ /* 0x002ea40000000800 */
.L_x_86:
[----:B-----5:R-:W-:Y:S01]  /*5a40*/  FSETP.NEU.AND P3, PT, R35, RZ, PT ;  /* 0x000000ff2300720b */ /* 0x020fe20003f6d000 */
[----:B------:R-:W-:Y:S01]  /*5a50*/  BSSY B1, `(.L_x_87) ;  /* 0x0000047000017945 */ /* 0x000fe20003800000 */
[----:B------:R-:W-:Y:S01]  /*5a60*/  SEL R4, RZ, 0xffffffff, P2 ;  /* 0xffffffffff047807 */ /* 0x000fe20001000000 */
[----:B------:R-:W-:Y:S01]  /*5a70*/  IMAD.MOV.U32 R81, RZ, RZ, 0x1 ;  /* 0x00000001ff517424 */ /* 0x000fe200078e00ff */
[----:B------:R-:W-:Y:S01]  /*5a80*/  @P1 LOP3.LUT P2, RZ, R59, 0xff, RZ, 0xc0, !PT ;  /* 0x000000ff3bff1812 */ /* 0x000fe2000784c0ff */
[----:B------:R-:W-:Y:S01]  /*5a90*/  IMAD R33, R30, 0x40, R31 ;  /* 0x000000401e217824 */ /* 0x000fe200078e021f */
[----:B------:R-:W-:Y:S01]  /*5aa0*/  @P1 SEL R3, RZ, 0xffffffff, P3 ;  /* 0xffffffffff031807 */ /* 0x000fe20001800000 */
[----:B------:R-:W-:Y:S01]  /*5ab0*/  IMAD.IADD R78, R71, 0x1, R70 ;  /* 0x00000001474e7824 */ /* 0x000fe200078e0246 */
[----:B------:R-:W-:Y:S01]  /*5ac0*/  LOP3.LUT R68, R68, 0x1, RZ, 0x3c, !PT ;  /* 0x0000000144447812 */ /* 0x000fe200078e3cff */
[----:B------:R-:W-:Y:S01]  /*5ad0*/  IMAD.IADD R74, R70, 0x1, R69 ;  /* 0x00000001464a7824 */ /* 0x000fe200078e0245 */
[----:B------:R-:W-:Y:S01]  /*5ae0*/  @P0 SEL R3, R4, R3, !P2 ;  /* 0x0000000304030207 */ /* 0x000fe20005000000 */
[----:B------:R-:W-:Y:S01]  /*5af0*/  IMAD.MOV.U32 R80, RZ, RZ, RZ ;  /* 0x000000ffff507224 */ /* 0x000fe200078e00ff */
[----:B------:R-:W-:Y:S01]  /*5b00*/  LEA R79, R30, UR48, 0x3 ;  /* 0x000000301e4f7c11 */ /* 0x000fe2000f8e18ff */
[----:B------:R-:W-:Y:S01]  /*5b10*/  IMAD.MOV.U32 R50, RZ, RZ, RZ ;  /* 0x000000ffff327224 */ /* 0x000fe200078e00ff */
[----:B------:R-:W-:Y:S02]  /*5b20*/  @P1 LOP3.LUT R3, R3, 0x1, RZ, 0xc0, !PT ;  /* 0x0000000103031812 */ /* 0x000fe400078ec0ff */
[----:B------:R-:W-:Y:S02]  /*5b30*/  CS2R R48, SRZ ;  /* 0x0000000000307805 */ /* 0x000fe4000001ff00 */
[----:B------:R-:W-:Y:S02]  /*5b40*/  SHF.L.U32 R0, R67, 0x1f, RZ ;  /* 0x0000001f43007819 */ /* 0x000fe400000006ff */
[----:B------:R-:W-:Y:S02]  /*5b50*/  CS2R R46, SRZ ;  /* 0x00000000002e7805 */ /* 0x000fe4000001ff00 */
[----:B------:R-:W-:Y:S02]  /*5b60*/  ISETP.NE.U32.OR P5, PT, R3, 0x1, !P1 ;  /* 0x000000010300780c */ /* 0x000fe40004fa5470 */
[----:B------:R-:W-:Y:S02]  /*5b70*/  CS2R R44, SRZ ;  /* 0x00000000002c7805 */ /* 0x000fe4000001ff00 */
[----:B------:R-:W-:Y:S02]  /*5b80*/  PLOP3.LUT P2, PT, PT, PT, UP1, 0x80, 0x8 ;  /* 0x000000000008781c */ /* 0x000fe40003f4f018 */
[----:B------:R-:W-:Y:S02]  /*5b90*/  CS2R R42, SRZ ;  /* 0x00000000002a7805 */ /* 0x000fe4000001ff00 */
[----:B------:R-:W-:Y:S02]  /*5ba0*/  LOP3.LUT P4, R75, R59, 0xff, RZ, 0xc0, !PT ;  /* 0x000000ff3b4b7812 */ /* 0x000fe4000788c0ff */
[----:B------:R-:W-:Y:S02]  /*5bb0*/  CS2R R40, SRZ ;  /* 0x0000000000287805 */ /* 0x000fe4000001ff00 */
[----:B------:R-:W-:Y:S02]  /*5bc0*/  SEL R3, RZ, 0xffffffff, P3 ;  /* 0xffffffffff037807 */ /* 0x000fe40001800000 */
[----:B------:R-:W-:Y:S02]  /*5bd0*/  CS2R R38, SRZ ;  /* 0x0000000000267805 */ /* 0x000fe4000001ff00 */
[----:B------:R-:W-:Y:S02]  /*5be0*/  P2R R77, PR, RZ, 0x20 ;  /* 0x00000020ff4d7803 */ /* 0x000fe40000000000 */
[----:B------:R-:W-:Y:S01]  /*5bf0*/  CS2R R36, SRZ ;  /* 0x0000000000247805 */ /* 0x000fe2000001ff00 */
[----:B------:R-:W-:Y:S01]  /*5c00*/  IMAD.MOV.U32 R34, RZ, RZ, RZ ;  /* 0x000000ffff227224 */ /* 0x000fe200078e00ff */
[----:B------:R-:W-:Y:S02]  /*5c10*/  @P5 SHF.L.U32 R5, R68, 0x1f, RZ ;  /* 0x0000001f44055819 */ /* 0x000fe400000006ff */
[----:B------:R-:W-:Y:S02]  /*5c20*/  @P2 SEL R3, R4, R3, !P4 ;  /* 0x0000000304032207 */ /* 0x000fe40006000000 */
[----:B------:R-:W1:Y:S02]  /*5c30*/  @P5 SYNCS.PHASECHK.TRANS64.TRYWAIT P1, [UR48+0xa0], R5 ;  /* 0x0000a005ff0055a7 */ /* 0x000e640008021130 */
[----:B------:R-:W-:Y:S04]  /*5c40*/  LOP3.LUT R3, R3, 0x1, RZ, 0xc0, !PT ;  /* 0x0000000103037812 */ /* 0x000fe800078ec0ff */
[----:B------:R-:W-:Y:S04]  /*5c50*/  ISETP.NE.U32.AND P2, PT, R3, 0x1, PT ;  /* 0x000000010300780c */ /* 0x000fe80003f45070 */
[----:B------:R-:W-:Y:S01]  /*5c60*/  P2R R82, PR, RZ, 0x4 ;  /* 0x00000004ff527803 */ /* 0x000fe20000000000 */
[----:B------:R3:W4:Y:S01]  /*5c70*/  SYNCS.PHASECHK.TRANS64.TRYWAIT P0, [R79+URZ+0x110], R0 ;  /* 0x000110004f0075a7 */ /* 0x00072200080011ff */
[----:B-1----:R-:W-:Y:S01]  /*5c80*/  @P5 SEL R81, RZ, 0x1, !P1 ;  /* 0x00000001ff515807 */ /* 0x002fe20004800000 */
[----:B---3--:R-:W-:Y:S06]  /*5c90*/  @!P5 BRA `(.L_x_88) ;  /* 0x000000000088d947 */ /* 0x008fec0003800000 */
[----:B------:R-:W-:Y:S01]  /*5ca0*/  IMAD.MOV.U32 R34, RZ, RZ, RZ ;  /* 0x000000ffff227224 */ /* 0x000fe200078e00ff */
[----:B------:R-:W-:Y:S01]  /*5cb0*/  ISETP.NE.AND P1, PT, R81, RZ, PT ;  /* 0x000000ff5100720c */ /* 0x000fe20003f25270 */
[----:B------:R-:W-:Y:S01]  /*5cc0*/  BSSY B0, `(.L_x_89) ;  /* 0x000000c000007945 */ /* 0x000fe20003800000 */
[----:B------:R-:W-:Y:S02]  /*5cd0*/  CS2R R36, SRZ ;  /* 0x0000000000247805 */ /* 0x000fe4000001ff00 */
[----:B------:R-:W-:Y:S02]  /*5ce0*/  CS2R R38, SRZ ;  /* 0x0000000000267805 */ /* 0x000fe4000001ff00 */
[----:B------:R-:W-:Y:S02]  /*5cf0*/  CS2R R40, SRZ ;  /* 0x0000000000287805 */ /* 0x000fe4000001ff00 */
[----:B------:R-:W-:Y:S02]  /*5d00*/  CS2R R42, SRZ ;  /* 0x00000000002a7805 */ /* 0x000fe4000001ff00 */
[----:B------:R-:W-:Y:S02]  /*5d10*/  CS2R R44, SRZ ;  /* 0x00000000002c7805 */ /* 0x000fe4000001ff00 */
[----:B------:R-:W-:Y:S02]  /*5d20*/  CS2R R46, SRZ ;  /* 0x00000000002e7805 */ /* 0x000fe4000001ff00 */
[----:B------:R-:W-:Y:S01]  /*5d30*/  CS2R R48, SRZ ;  /* 0x0000000000307805 */ /* 0x000fe2000001ff00 */
[----:B------:R-:W-:Y:S06]  /*5d40*/  @P1 BRA `(.L_x_90) ;  /* 0x00000000000c1947 */ /* 0x000fec0003800000 */
[----:B------:R-:W-:Y:S04]  /*5d50*/  SHF.L.U32 R4, R68, 0x1f, RZ ;  /* 0x0000001f44047819 */ /* 0x000fe800000006ff */
[----:B------:R-:W1:Y:S02]  /*5d60*/  SYNCS.PHASECHK.TRANS64.TRYWAIT P1, [UR48+0xa0], R4 ;  /* 0x0000a004ff0075a7 */ /* 0x000e640008021130 */
[----:B-1----:R-:W-:Y:S05]  /*5d70*/  @!P1 BRA `(.L_x_91) ;  /* 0x0000003400249947 */ /* 0x002fea0003800000 */
.L_x_90:
[----:B------:R-:W-:Y:S05]  /*5d80*/  BSYNC B0 ;  /* 0x0000000000007941 */ /* 0x000fea0003800000 */
.L_x_89:
[----:B------:R-:W-:Y:S01]  /*5d90*/  ISETP.NE.AND P1, PT, R82, RZ, PT ;  /* 0x000000ff5200720c */ /* 0x000fe20003f25270 */
[----:B------:R-:W-:Y:S11]  /*5da0*/  HFMA2 R80, -RZ, RZ, 0, 5.9604644775390625e-08 ;  /* 0x00000001ff507431 */ /* 0x000ff600000001ff */
[----:B------:R-:W-:Y:S01]  /*5db0*/  @!UPT UIADD3 URZ, UPT, UPT, URZ, URZ, URZ ;  /* 0x000000fffffff290 */ /* 0x000fe2000fffe0ff */
[----:B------:R3:W1:Y:S04]  /*5dc0*/  @P1 LDS R50, [R74+0x600] ;  /* 0x000600004a321984 */ /* 0x0006680000000800 */
[----:B------:R3:W1:Y:S04]  /*5dd0*/  @P1 LDS R34, [R71] ;  /* 0x0000000047221984 */ /* 0x0006680000000800 */
[----:B------:R3:W1:Y:S04]  /*5de0*/  @P1 LDS R36, [R78] ;  /* 0x000000004e241984 */ /* 0x0006680000000800 */
[----:B------:R3:W1:Y:S04]  /*5df0*/  @P1 LDS R37, [R69] ;  /* 0x0000000045251984 */ /* 0x0006680000000800 */
[----:B------:R3:W1:Y:S04]  /*5e00*/  @P1 LDS R38, [R74] ;  /* 0x000000004a261984 */ /* 0x0006680000000800 */
[----:B------:R3:W1:Y:S04]  /*5e10*/  @P1 LDS R39, [R71+0x200] ;  /* 0x0002000047271984 */ /* 0x0006680000000800 */
        /* <DEDUP_REMOVED lines=9> */
[----:B------:R3:W1:Y:S02]  /*5eb0*/  @P1 LDS R49, [R69+0x600] ;  /* 0x0006000045311984 */ /* 0x0006640000000800 */
.L_x_88:
[----:B------:R-:W-:Y:S05]  /*5ec0*/  BSYNC B1 ;  /* 0x0000000000017941 */ /* 0x000fea0003800000 */
.L_x_87:
[----:B-1----:R-:W-:Y:S04]  /*5ed0*/  SHF.R.U32.HI R4, RZ, 0x15, R33 ;  /* 0x00000015ff047819 */ /* 0x002fe80000011621 */
[----:B------:R-:W-:Y:S01]  /*5ee0*/  LOP3.LUT P1, RZ, R4, 0x3, R63, 0x48, !PT ;  /* 0x0000000304ff7812 */ /* 0x000fe2000782483f */
[----:B------:R-:W-:Y:S01]  /*5ef0*/  @!UPT UIADD3 URZ, UPT, UPT, URZ, URZ, URZ ;  /* 0x000000fffffff290 */ /* 0x000fe2000fffe0ff */
[----:B----4-:R-:W-:Y:S11]  /*5f00*/  @P0 BRA `(.L_x_92) ;  /* 0x0000000000080947 */ /* 0x010ff60003800000 */
[----:B------:R-:W1:Y:S02]  /*5f10*/  SYNCS.PHASECHK.TRANS64.TRYWAIT P0, [R79+URZ+0x110], R0 ;  /* 0x000110004f0075a7 */ /* 0x000e6400080011ff */
[----:B-1----:R-:W-:Y:S05]  /*5f20*/  @!P0 BRA `(.L_x_93) ;  /* 0x0000003000d08947 */ /* 0x002fea0003800000 */
.L_x_92:
[----:B------:R-:W-:Y:S05]  /*5f30*/  @!P1 BRA `(.L_x_94) ;  /* 0x0000000000409947 */ /* 0x000fea0003800000 */
[----:B------:R-:W4:Y:S01]  /*5f40*/  LDCU.64 UR8, c[0x4][0x70] ;  /* 0x01000e00ff0877ac */ /* 0x000f220008000a00 */
[----:B------:R-:W-:Y:S01]  /*5f50*/  MOV R15, 0x0 ;  /* 0x00000000000f7802 */ /* 0x000fe20000000f00 */
[----:B------:R-:W-:Y:S02]  /*5f60*/  HFMA2 R12, -RZ, RZ, 0, 5.9604644775390625e-08 ;  /* 0x00000001ff0c7431 */ /* 0x000fe400000001ff */
[----:B------:R-:W-:Y:S02]  /*5f70*/  IMAD.MOV.U32 R8, RZ, RZ, 0x192 ;  /* 0x00000192ff087424 */ /* 0x000fe400078e00ff */
[----:B------:R-:W-:Y:S01]  /*5f80*/  IMAD.MOV.U32 R13, RZ, RZ, RZ ;  /* 0x000000ffff0d7224 */ /* 0x000fe200078e00ff */
[----:B------:R-:W5:Y:S01]  /*5f90*/  LDCU.64 UR6, c[0x4][0x78] ;  /* 0x01000f00ff0677ac */ /* 0x000f620008000a00 */
[----:B------:R-:W1:Y:S01]  /*5fa0*/  LDC.64 R14, c[0x4][R15] ;  /* 0x010000000f0e7b82 */ /* 0x000e620000000a00 */
[----:B------:R-:W2:Y:S01]  /*5fb0*/  LDCU.64 UR4, c[0x4][0x10] ;  /* 0x01000200ff0477ac */ /* 0x000ea20008000a00 */
[----:B----4-:R-:W-:Y:S01]  /*5fc0*/  MOV R5, UR9 ;  /* 0x0000000900057c02 */ /* 0x010fe20008000f00 */
[----:B------:R-:W-:Y:S01]  /*5fd0*/  IMAD.U32 R4, RZ, RZ, UR8 ;  /* 0x00000008ff047e24 */ /* 0x000fe2000f8e00ff */
[----:B-----5:R-:W-:Y:S01]  /*5fe0*/  MOV R7, UR7 ;  /* 0x0000000700077c02 */ /* 0x020fe20008000f00 */
[----:B------:R-:W-:Y:S01]  /*5ff0*/  IMAD.U32 R6, RZ, RZ, UR6 ;  /* 0x00000006ff067e24 */ /* 0x000fe2000f8e00ff */
[----:B--2---:R-:W-:Y:S01]  /*6000*/  MOV R11, UR5 ;  /* 0x00000005000b7c02 */ /* 0x004fe20008000f00 */
[----:B------:R-:W-:Y:S02]  /*6010*/  IMAD.U32 R10, RZ, RZ, UR4 ;  /* 0x00000004ff0a7e24 */ /* 0x000fe4000f8e00ff */
[----:B------:R-:W-:Y:S07]  /*6020*/  LEPC R20, `(.L_x_94) ;  /* 0x000000001014794e */ /* 0x000fee0000000000 */
[----:B-1-3--:R-:W-:Y:S05]  /*6030*/  CALL.ABS.NOINC R14 ;  /* 0x000000000e007343 */ /* 0x00afea0003c00000 */
.L_x_94:
[----:B------:R-:W-:Y:S05]  /*6040*/  WARPSYNC.ALL ;  /* 0x0000000000007948 */ /* 0x000fea0003800000 */
[----:B------:R-:W-:Y:S01]  /*6050*/  R2UR UR4, R33 ;  /* 0x00000000210472ca */ /* 0x000fe200000e0000 */
[----:B------:R-:W-:Y:S01]  /*6060*/  BSSY.RECONVERGENT B0, `(.L_x_95) ;  /* 0x0000053000007945 */ /* 0x000fe20003800200 */
[----:B------:R-:W-:Y:S11]  /*6070*/  ISETP.NE.AND P0, PT, R72, RZ, PT ;  /* 0x000000ff4800720c */ /* 0x000ff60003f05270 */
[----:B------:R-:W2:Y:S02]  /*6080*/  LDTM.x16 R4, tmem[UR4] ;  /* 0x00000004000479ee */ /* 0x000ea40008240000 */
[C---:B--2---:R-:W-:Y:S01]  /*6090*/  FMUL R4, R32.reuse, R4 ;  /* 0x0000000420047220 */ /* 0x044fe20000400000 */
[C---:B------:R-:W-:Y:S01]  /*60a0*/  FMUL R5, R32.reuse, R5 ;  /* 0x0000000520057220 */ /* 0x040fe20000400000 */
[C---:B------:R-:W-:Y:S01]  /*60b0*/  FMUL R6, R32.reuse, R6 ;  /* 0x0000000620067220 */ /* 0x040fe20000400000 */
[C---:B------:R-:W-:Y:S01]  /*60c0*/  FMUL R7, R32.reuse, R7 ;  /* 0x0000000720077220 */ /* 0x040fe20000400000 */
[C---:B------:R-:W-:Y:S01]  /*60d0*/  FFMA R4, R35.reuse, R34, R4 ;  /* 0x0000002223047223 */ /* 0x040fe20000000004 */
[C---:B------:R-:W-:Y:S01]  /*60e0*/  FFMA R5, R35.reuse, R36, R5 ;  /* 0x0000002423057223 */ /* 0x040fe20000000005 */
[C---:B------:R-:W-:Y:S01]  /*60f0*/  FFMA R6, R35.reuse, R37, R6 ;  /* 0x0000002523067223 */ /* 0x040fe20000000006 */
[C---:B------:R-:W-:Y:S01]  /*6100*/  FFMA R7, R35.reuse, R38, R7 ;  /* 0x0000002623077223 */ /* 0x040fe20000000007 */
[C---:B------:R-:W-:Y:S01]  /*6110*/  FMUL R8, R32.reuse, R8 ;  /* 0x0000000820087220 */ /* 0x040fe20000400000 */
[----:B------:R2:W-:Y:S01]  /*6120*/  STS [R71], R4 ;  /* 0x0000000447007388 */ /* 0x0005e20000000800 */
[C---:B------:R-:W-:Y:S01]  /*6130*/  FMUL R9, R32.reuse, R9 ;  /* 0x0000000920097220 */ /* 0x040fe20000400000 */
[C---:B------:R-:W-:Y:S01]  /*6140*/  FMUL R10, R32.reuse, R10 ;  /* 0x0000000a200a7220 */ /* 0x040fe20000400000 */
[C---:B------:R-:W-:Y:S01]  /*6150*/  FFMA R8, R35.reuse, R39, R8 ;  /* 0x0000002723087223 */ /* 0x040fe20000000008 */
[----:B------:R2:W-:Y:S01]  /*6160*/  STS [R78], R5 ;  /* 0x000000054e007388 */ /* 0x0005e20000000800 */
        /* <DEDUP_REMOVED lines=11> */
[----:B------:R2:W-:Y:S01]  /*6220*/  STS [R71+0x200], R8 ;  /* 0x0002000847007388 */ /* 0x0005e20000000800 */
[C---:B------:R-:W-:Y:S01]  /*6230*/  FMUL R15, R32.reuse, R15 ;  /* 0x0000000f200f7220 */ /* 0x040fe20000400000 */
[C---:B------:R-:W-:Y:S01]  /*6240*/  FMUL R16, R32.reuse, R16 ;  /* 0x0000001020107220 */ /* 0x040fe20000400000 */
[C---:B------:R-:W-:Y:S01]  /*6250*/  FFMA R14, R35.reuse, R45, R14 ;  /* 0x0000002d230e7223 */ /* 0x040fe2000000000e */
[----:B------:R2:W-:Y:S01]  /*6260*/  STS [R78+0x200], R9 ;  /* 0x000200094e007388 */ /* 0x0005e20000000800 */
[C---:B------:R-:W-:Y:S01]  /*6270*/  FFMA R15, R35.reuse, R46, R15 ;  /* 0x0000002e230f7223 */ /* 0x040fe2000000000f */
[C---:B------:R-:W-:Y:S01]  /*6280*/  FFMA R16, R35.reuse, R47, R16 ;  /* 0x0000002f23107223 */ /* 0x040fe20000000010 */
[C---:B------:R-:W-:Y:S01]  /*6290*/  FMUL R17, R32.reuse, R17 ;  /* 0x0000001120117220 */ /* 0x040fe20000400000 */
[----:B------:R2:W-:Y:S01]  /*62a0*/  STS [R69+0x200], R10 ;  /* 0x0002000a45007388 */ /* 0x0005e20000000800 */
[C---:B------:R-:W-:Y:S01]  /*62b0*/  FMUL R18, R32.reuse, R18 ;  /* 0x0000001220127220 */ /* 0x040fe20000400000 */
[----:B------:R-:W-:Y:S01]  /*62c0*/  FMUL R19, R32, R19 ;  /* 0x0000001320137220 */ /* 0x000fe20000400000 */
[C---:B------:R-:W-:Y:S01]  /*62d0*/  FFMA R17, R35.reuse, R48, R17 ;  /* 0x0000003023117223 */ /* 0x040fe20000000011 */
[----:B------:R2:W-:Y:S01]  /*62e0*/  STS [R74+0x200], R11 ;  /* 0x0002000b4a007388 */ /* 0x0005e20000000800 */
[C---:B------:R-:W-:Y:S01]  /*62f0*/  FFMA R18, R35.reuse, R49, R18 ;  /* 0x0000003123127223 */ /* 0x040fe20000000012 */
[----:B------:R-:W-:Y:S02]  /*6300*/  FFMA R19, R35, R50, R19 ;  /* 0x0000003223137223 */ /* 0x000fe40000000013 */
[----:B------:R2:W-:Y:S04]  /*6310*/  STS [R71+0x400], R12 ;  /* 0x0004000c47007388 */ /* 0x0005e80000000800 */
[----:B------:R2:W-:Y:S04]  /*6320*/  STS [R78+0x400], R13 ;  /* 0x0004000d4e007388 */ /* 0x0005e80000000800 */
[----:B------:R2:W-:Y:S04]  /*6330*/  STS [R69+0x400], R14 ;  /* 0x0004000e45007388 */ /* 0x0005e80000000800 */
[----:B------:R2:W-:Y:S04]  /*6340*/  STS [R74+0x400], R15 ;  /* 0x0004000f4a007388 */ /* 0x0005e80000000800 */
[----:B------:R2:W-:Y:S04]  /*6350*/  STS [R71+0x600], R16 ;  /* 0x0006001047007388 */ /* 0x0005e80000000800 */
[----:B------:R2:W-:Y:S04]  /*6360*/  STS [R78+0x600], R17 ;  /* 0x000600114e007388 */ /* 0x0005e80000000800 */
[----:B------:R2:W-:Y:S04]  /*6370*/  STS [R69+0x600], R18 ;  /* 0x0006001245007388 */ /* 0x0005e80000000800 */
[----:B------:R2:W-:Y:S01]  /*6380*/  STS [R74+0x600], R19 ;  /* 0x000600134a007388 */ /* 0x0005e20000000800 */
[----:B------:R-:W-:Y:S01]  /*6390*/  @!PT LDS RZ, [RZ] ;  /* 0x00000000fffff984 */ /* 0x000fe20000000800 */
[----:B------:R-:W-:Y:S01]  /*63a0*/  @!PT LDS RZ, [RZ] ;  /* 0x00000000fffff984 */ /* 0x000fe20000000800 */
[----:B------:R-:W-:Y:S01]  /*63b0*/  @!PT LDS RZ, [RZ] ;  /* 0x00000000fffff984 */ /* 0x000fe20000000800 */
[----:B------:R-:W-:Y:S01]  /*63c0*/  @!PT LDS RZ, [RZ] ;  /* 0x00000000fffff984 */ /* 0x000fe20000000800 */
[----:B------:R4:W-:Y:S06]  /*63d0*/  MEMBAR.ALL.CTA ;  /* 0x0000000000007992 */ /* 0x0009ec0000008000 */
[----:B----4-:R-:W4:Y:S02]  /*63e0*/  FENCE.VIEW.ASYNC.S ;  /* 0x00000000000073c6 */ /* 0x010f240000000000 */
[----:B----4-:R-:W-:Y:S06]  /*63f0*/  BAR.SYNC.DEFER_BLOCKING 0x1, 0x80 ;  /* 0x0042000000007b1d */ /* 0x010fec0000010000 */
[----:B------:R-:W-:Y:S05]  /*6400*/  @P0 BRA `(.L_x_96) ;  /* 0x0000000000600947 */ /* 0x000fea0003800000 */
[----:B------:R-:W-:Y:S02]  /*6410*/  UIADD3 UR4, UPT, UPT, UR48, 0x200, URZ ;  /* 0x0000020030047890 */ /* 0x000fe4000fffe0ff */
[----:B------:R-:W-:Y:S01]  /*6420*/  UIADD3 UR16, UP0, UPT, UR52, 0x880, URZ ;  /* 0x0000088034107890 */ /* 0x000fe2000ff1e0ff */
[----:B------:R-:W-:Y:S01]  /*6430*/  UMOV UR43, UR36 ;  /* 0x00000024002b7c82 */ /* 0x000fe20008000000 */
[----:B------:R-:W-:Y:S02]  /*6440*/  UIADD3 UR13, UPT, UPT, UR41, 0x20, URZ ;  /* 0x00000020290d7890 */ /* 0x000fe4000fffe0ff */
[----:B------:R-:W-:Y:S01]  /*6450*/  MOV R64, UR4 ;  /* 0x0000000400407c02 */ /* 0x000fe20008000f00 */
[----:B------:R-:W-:Y:S02]  /*6460*/  UIADD3.X UR17, UPT, UPT, URZ, UR53, URZ, UP0, !UPT ;  /* 0x00000035ff117290 */ /* 0x000fe400087fe4ff */
[----:B------:R-:W-:Y:S01]  /*6470*/  UIADD3 UR12, UPT, UPT, UR48, 0xa00, URZ ;  /* 0x00000a00300c7890 */ /* 0x000fe2000fffe0ff */
[----:B------:R-:W-:Y:S01]  /*6480*/  R2UR UR40, R64 ;  /* 0x00000000402872ca */ /* 0x000fe200000e0000 */
[----:B------:R-:W-:Y:S01]  /*6490*/  UMOV UR14, UR42 ;  /* 0x0000002a000e7c82 */ /* 0x000fe20008000000 */
[----:B------:R-:W-:Y:S01]  /*64a0*/  UMOV UR15, UR36 ;  /* 0x00000024000f7c82 */ /* 0x000fe20008000000 */
[----:B------:R-:W-:Y:S02]  /*64b0*/  UIADD3 UR9, UPT, UPT, UR41, 0x40, URZ ;  /* 0x0000004029097890 */ /* 0x000fe4000fffe0ff */
[----:B------:R-:W-:Y:S01]  /*64c0*/  UIADD3 UR8, UPT, UPT, UR48, 0x1200, URZ ;  /* 0x0000120030087890 */ /* 0x000fe2000fffe0ff */
[----:B------:R-:W-:Y:S01]  /*64d0*/  UMOV UR10, UR42 ;  /* 0x0000002a000a7c82 */ /* 0x000fe20008000000 */
[----:B------:R-:W-:Y:S01]  /*64e0*/  UMOV UR11, UR36 ;  /* 0x00000024000b7c82 */ /* 0x000fe20008000000 */
[----:B------:R-:W-:Y:S02]  /*64f0*/  UIADD3 UR5, UPT, UPT, UR41, 0x60, URZ ;  /* 0x0000006029057890 */ /* 0x000fe4000fffe0ff */
[----:B------:R-:W-:Y:S03]  /*6500*/  UIADD3 UR4, UPT, UPT, UR48, 0x1a00, URZ ;  /* 0x00001a0030047890 */ /* 0x000fe6000fffe0ff */
[----:B------:R4:W-:Y:S01]  /*6510*/  UTMASTG.3D [UR40], [UR16] ;  /* 0x00000028100073b5 */ /* 0x0009e20008010000 */
[----:B------:R-:W-:Y:S01]  /*6520*/  UMOV UR6, UR42 ;  /* 0x0000002a00067c82 */ /* 0x000fe20008000000 */
[----:B------:R-:W-:Y:S01]  /*6530*/  UMOV UR7, UR36 ;  /* 0x0000002400077c82 */ /* 0x000fe20008000000 */
[----:B------:R4:W-:Y:S01]  /*6540*/  UTMASTG.3D [UR12], [UR16] ;  /* 0x0000000c100073b5 */ /* 0x0009e20008010000 */
[----:B------:R4:W-:Y:S02]  /*6550*/  UTMASTG.3D [UR8], [UR16] ;  /* 0x00000008100073b5 */ /* 0x0009e40008010000 */
[----:B------:R4:W-:Y:S01]  /*6560*/  UTMASTG.3D [UR4], [UR16] ;  /* 0x00000004100073b5 */ /* 0x0009e20008010000 */
[----:B------:R0:W-:Y:S01]  /*6570*/  UTMACMDFLUSH ;  /* 0x00000000000079b7 */ /* 0x0001e20000000000 */
[----:B----4-:R-:W-:Y:S04]  /*6580*/  DEPBAR.LE SB0, 0x1 ;  /* 0x000080400000791a */ /* 0x010fe80000000000 */
.L_x_96:
[----:B------:R-:W-:Y:S05]  /*6590*/  BSYNC.RECONVERGENT B0 ;  /* 0x0000000000007941 */ /* 0x000fea0003800200 */
.L_x_95:
[----:B------:R-:W-:Y:S01]  /*65a0*/  BAR.SYNC.DEFER_BLOCKING 0x1, 0x80 ;  /* 0x0042000000007b1d */ /* 0x000fe20000010000 */
[----:B------:R-:W-:Y:S01]  /*65b0*/  ISETP.NE.AND P1, PT, R77, RZ, PT ;  /* 0x000000ff4d00720c */ /* 0x000fe20003f25270 */
[----:B------:R-:W-:Y:S01]  /*65c0*/  UISETP.NE.AND UP0, UPT, UR49, URZ, UPT ;  /* 0x000000ff3100728c */ /* 0x000fe2000bf05270 */
[----:B------:R-:W-:Y:S11]  /*65d0*/  LEA R3, R80, UR48, 0x3 ;  /* 0x0000003050037c11 */ /* 0x000ff6000f8e18ff */
[----:B--2---:R-:W-:Y:S01]  /*65e0*/  @P1 SHF.L.U32 R4, R68, 0x1f, RZ ;  /* 0x0000001f44041819 */ /* 0x004fe200000006ff */
[----:B------:R-:W-:Y:S06]  /*65f0*/  BRA.U !UP0, `(.L_x_97) ;  /* 0x0000000108247547 */ /* 0x000fec000b800000 */
[----:B------:R-:W-:Y:S01]  /*6600*/  IMAD.U32 R5, RZ, RZ, UR51 ;  /* 0x00000033ff057e24 */ /* 0x000fe2000f8e00ff */
[----:B-1----:R-:W-:Y:S01]  /*6610*/  MOV R0, UR37 ;  /* 0x0000002500007c02 */ /* 0x002fe20008000f00 */
[----:B------:R-:W-:Y:S03]  /*6620*/  UIADD3 UR51, UPT, UPT, UR51, 0x1, URZ ;  /* 0x0000000133337890 */ /* 0x000fe6000fffe0ff */
[----:B------:R-:W-:Y:S01]  /*6630*/  @P1 LEA R5, R5, UR48, 0x3 ;  /* 0x0000003005051c11 */ /* 0x000fe2000f8e18ff */
[----:B------:R-:W-:Y:S04]  /*6640*/  UISETP.NE.AND UP0, UPT, UR51, 0x4, UPT ;  /* 0x000000043300788c */ /* 0x000fe8000bf05270 */
[----:B------:R-:W-:Y:S01]  /*6650*/  @P1 VIADD R5, R5, 0xc0 ;  /* 0x000000c005051836 */ /* 0x000fe20000000000 */
[----:B------:R-:W-:Y:S04]  /*6660*/  USEL UR51, UR51, URZ, UP0 ;  /* 0x000000ff33337287 */ /* 0x000fe80008000000 */
[----:B------:R-:W-:Y:S04]  /*6670*/  @P1 PRMT R0, R0, 0x654, R5 ;  /* 0x0000065400001816 */ /* 0x000fe80000000005 */
[----:B------:R2:W-:Y:S04]  /*6680*/  @P1 SYNCS.ARRIVE.TRANS64.RED.A1T0 RZ, [R0+URZ], RZ ;  /* 0x000000ff00ff19a7 */ /* 0x0005e800081004ff */
.L_x_97:
[----:B------:R-:W4:Y:S01]  /*6690*/  @P1 SYNCS.PHASECHK.TRANS64.TRYWAIT P0, [R3+URZ+0xa0], R4 ;  /* 0x0000a004030015a7 */ /* 0x000f2200080011ff */
[----:B------:R-:W-:Y:S01]  /*66a0*/  BSSY B1, `(.L_x_98) ;  /* 0x0000023000017945 */ /* 0x000fe20003800000 */
[----:B----4-:R-:W-:Y:S03]  /*66b0*/  @P1 SEL R81, RZ, 0x1, !P0 ;  /* 0x00000001ff511807 */ /* 0x010fe60004000000 */
[----:B------:R-:W-:Y:S05]  /*66c0*/  @!P1 BRA `(.L_x_99) ;  /* 0x0000000000809947 */ /* 0x000fea0003800000 */
[----:B------:R-:W-:Y:S01]  /*66d0*/  ISETP.NE.AND P0, PT, R81, RZ, PT ;  /* 0x000000ff5100720c */ /* 0x000fe20003f05270 */
[----:B------:R-:W-:Y:S01]  /*66e0*/  BSSY B0, `(.L_x_100) ;  /* 0x0000009000007945 */ /* 0x000fe20003800000 */
[----:B------:R-:W-:Y:S11]  /*66f0*/  ISETP.NE.AND P1, PT, R82, RZ, PT ;  /* 0x000000ff5200720c */ /* 0x000ff60003f25270 */
[----:B------:R-:W-:Y:S02]  /*6700*/  @!UPT UIADD3 URZ, UPT, UPT, URZ, URZ, URZ ;  /* 0x000000fffffff290 */ /* 0x000fe4000fffe0ff */
[C---:B------:R-:W-:Y:S02]  /*6710*/  @P1 IMAD R5, R80.reuse, 0x2000, R71 ;  /* 0x0000200050051824 */ /* 0x040fe400078e0247 */
[----:B------:R-:W-:Y:S01]  /*6720*/  @P1 IMAD R4, R80, 0x2000, R78 ;  /* 0x0000200050041824 */ /* 0x000fe200078e024e */
[----:B------:R-:W-:Y:S06]  /*6730*/  @P0 BRA `(.L_x_101) ;  /* 0x00000000000c0947 */ /* 0x000fec0003800000 */
[----:B-12---:R-:W-:Y:S04]  /*6740*/  SHF.L.U32 R0, R68, 0x1f, RZ ;  /* 0x0000001f44007819 */ /* 0x006fe800000006ff */
[----:B------:R-:W1:Y:S02]  /*6750*/  SYNCS.PHASECHK.TRANS64.TRYWAIT P0, [R3+URZ+0xa0], R0 ;  /* 0x0000a000030075a7 */ /* 0x000e6400080011ff */
[----:B-1----:R-:W-:Y:S05]  /*6760*/  @!P0 BRA `(.L_x_102) ;  /* 0x0000002800d48947 */ /* 0x002fea0003800000 */
.L_x_101:
[----:B------:R-:W-:Y:S05]  /*6770*/  BSYNC B0 ;  /* 0x0000000000007941 */ /* 0x000fea0003800000 */
.L_x_100:
[----:B------:R-:W-:Y:S11]  /*6780*/  ISETP.NE.AND P0, PT, R82, RZ, PT ;  /* 0x000000ff5200720c */ /* 0x000ff60003f05270 */
[----:B------:R-:W-:Y:S02]  /*6790*/  @!UPT UIADD3 URZ, UPT, UPT, URZ, URZ, URZ ;  /* 0x000000fffffff290 */ /* 0x000fe4000fffe0ff */
[----:B------:R4:W3:Y:S01]  /*67a0*/  @P0 LDS R34, [R5] ;  /* 0x0000000005220984 */ /* 0x0008e20000000800 */
[C---:B-12---:R-:W-:Y:S01]  /*67b0*/  @P0 IMAD R0, R80.reuse, 0x2000, R69 ;  /* 0x0000200050000824 */ /* 0x046fe200078e0245 */
[C---:B------:R-:W-:Y:S01]  /*67c0*/  @P0 LEA R3, R80.reuse, R74, 0xd ;  /* 0x0000004a50030211 */ /* 0x040fe200078e68ff */
[----:B------:R-:W-:Y:S01]  /*67d0*/  VIADD R80, R80, 0x1 ;  /* 0x0000000150507836 */ /* 0x000fe20000000000 */
[----:B------:R4:W1:Y:S04]  /*67e0*/  @P0 LDS R39, [R5+0x200] ;  /* 0x0002000005270984 */ /* 0x0008680000000800 */
[----:B------:R4:W2:Y:S04]  /*67f0*/  @P0 LDS R43, [R5+0x400] ;  /* 0x00040000052b0984 */ /* 0x0008a80000000800 */
[----:B------:R4:W1:Y:S04]  /*6800*/  @P0 LDS R47, [R5+0x600] ;  /* 0x00060000052f0984 */ /* 0x0008680000000800 */
[----:B------:R4:W1:Y:S04]  /*6810*/  @P0 LDS R36, [R4] ;  /* 0x0000000004240984 */ /* 0x0008680000000800 */
[----:B------:R4:W1:Y:S04]  /*6820*/  @P0 LDS R40, [R4+0x200] ;  /* 0x0002000004280984 */ /* 0x0008680000000800 */
[----:B------:R4:W1:Y:S04]  /*6830*/  @P0 LDS R44, [R4+0x400] ;  /* 0x00040000042c0984 */ /* 0x0008680000000800 */
        /* <DEDUP_REMOVED lines=8> */
[----:B--23--:R4:W1:Y:S02]  /*68c0*/  @P0 LDS R50, [R3+0x600] ;  /* 0x0006000003320984 */ /* 0x00c8640000000800 */
.L_x_99:
[----:B------:R-:W-:Y:S05]  /*68d0*/  BSYNC B1 ;  /* 0x0000000000017941 */ /* 0x000fea0003800000 */
.L_x_98:
[----:B-12-4-:R-:W-:Y:S05]  /*68e0*/  VIADD R0, R33, 0x10 ;  /* 0x0000001021007836 */ /* 0x016fea0000000000 */
[----:B------:R-:W-:Y:S04]  /*68f0*/  SHF.R.U32.HI R0, RZ, 0x15, R0 ;  /* 0x00000015ff007819 */ /* 0x000fe80000011600 */
[----:B------:R-:W-:Y:S11]  /*6900*/  LOP3.LUT P0, RZ, R0, 0x3, R63, 0x48, !PT ;  /* 0x0000000300ff7812 */ /* 0x000ff6000780483f */
[----:B------:R-:W-:Y:S02]  /*6910*/  @!UPT UIADD3 URZ, UPT, UPT, URZ, URZ, URZ ;  /* 0x000000fffffff290 */ /* 0x000fe4000fffe0ff */
[----:B------:R-:W-:Y:S05]  /*6920*/  @!P0 BRA `(.L_x_103) ;  /* 0x0000000000408947 */ /* 0x000fea0003800000 */
[----:B------:R-:W1:Y:S01]  /*6930*/  LDCU.64 UR8, c[0x4][0x70] ;  /* 0x01000e00ff0877ac */ /* 0x000e620008000a00 */
[----:B------:R-:W-:Y:S01]  /*6940*/  MOV R15, 0x0 ;  /* 0x00000000000f7802 */ /* 0x000fe20000000f00 */
[----:B------:R-:W-:Y:S02]  /*6950*/  HFMA2 R12, -RZ, RZ, 0, 5.9604644775390625e-08 ;  /* 0x00000001ff0c7431 */ /* 0x000fe400000001ff */
[----:B------:R-:W-:Y:S02]  /*6960*/  IMAD.MOV.U32 R8, RZ, RZ, 0x192 ;  /* 0x00000192ff087424 */ /* 0x000fe400078e00ff */
[----:B------:R-:W-:Y:S01]  /*6970*/  IMAD.MOV.U32 R13, RZ, RZ, RZ ;  /* 0x000000ffff0d7224 */ /* 0x000fe200078e00ff */
[----:B------:R-:W2:Y:S01]  /*6980*/  LDCU.64 UR6, c[0x4][0x78] ;  /* 0x01000f00ff0677ac */ /* 0x000ea20008000a00 */
[----:B------:R-:W4:Y:S01]  /*6990*/  LDC.64 R14, c[0x4][R15] ;  /* 0x010000000f0e7b82 */ /* 0x000f220000000a00 */
[----:B------:R-:W5:Y:S01]  /*69a0*/  LDCU.64 UR4, c[0x4][0x10] ;  /* 0x01000200ff0477ac */ /* 0x000f620008000a00 */
[----:B-1----:R-:W-:Y:S01]  /*69b0*/  MOV R5, UR9 ;  /* 0x0000000900057c02 */ /* 0x002fe20008000f00 */
[----:B------:R-:W-:Y:S01]  /*69c0*/  IMAD.U32 R4, RZ, RZ, UR8 ;  /* 0x00000008ff047e24 */ /* 0x000fe2000f8e00ff */
[----:B--2---:R-:W-:Y:S01]  /*69d0*/  MOV R7, UR7 ;  /* 0x0000000700077c02 */ /* 0x004fe20008000f00 */
[----:B------:R-:W-:Y:S01]  /*69e0*/  IMAD.U32 R6, RZ, RZ, UR6 ;  /* 0x00000006ff067e24 */ /* 0x000fe2000f8e00ff */
[----:B-----5:R-:W-:Y:S01]  /*69f0*/  MOV R11, UR5 ;  /* 0x00000005000b7c02 */ /* 0x020fe20008000f00 */
[----:B------:R-:W-:Y:S02]  /*6a00*/  IMAD.U32 R10, RZ, RZ, UR4 ;  /* 0x00000004ff0a7e24 */ /* 0x000fe4000f8e00ff */
[----:B------:R-:W-:Y:S07]  /*6a10*/  LEPC R20, `(.L_x_103) ;  /* 0x000000001014794e */ /* 0x000fee0000000000 */
[----:B---34-:R-:W-:Y:S05]  /*6a20*/  CALL.ABS.NOINC R14 ;  /* 0x000000000e007343 */ /* 0x018fea0003c00000 */
.L_x_103:
[----:B------:R-:W-:Y:S05]  /*6a30*/  WARPSYNC.ALL ;  /* 0x0000000000007948 */ /* 0x000fea0003800000 */
[----:B------:R-:W-:Y:S01]  /*6a40*/  R2UR UR4, R33 ;  /* 0x00000000210472ca */ /* 0x000fe200000e0000 */
[----:B------:R-:W-:Y:S01]  /*6a50*/  BSSY.RECONVERGENT B0, `(.L_x_104) ;  /* 0x000005b000007945 */ /* 0x000fe20003800200 */
[----:B------:R-:W-:Y:S02]  /*6a60*/  ISETP.NE.AND P6, PT, R77, RZ, PT ;  /* 0x000000ff4d00720c */ /* 0x000fe40003fc5270 */
[----:B------:R-:W-:Y:S02]  /*6a70*/  ISETP.NE.AND P0, PT, R72, RZ, PT ;  /* 0x000000ff4800720c */ /* 0x000fe40003f05270 */
[----:B------:R-:W-:Y:S02]  /*6a80*/  MOV R3, UR51 ;  /* 0x0000003300037c02 */ /* 0x000fe40008000f00 */
[----:B------:R-:W-:Y:S05]  /*6a90*/  MOV R0, UR37 ;  /* 0x0000002500007c02 */ /* 0x000fea0008000f00 */
[----:B------:R-:W1:Y:S02]  /*6aa0*/  LDTM.x16 R4, tmem[UR4+0x10] ;  /* 0x00001004000479ee */ /* 0x000e640008240000 */
[----:B------:R-:W-:Y:S02]  /*6ab0*/  @P6 LEA R3, R3, UR48, 0x3 ;  /* 0x0000003003036c11 */ /* 0x000fe4000f8e18ff */
[----:B------:R-:W-:Y:S02]  /*6ac0*/  @P6 SHF.L.U32 R20, R68, 0x1f, RZ ;  /* 0x0000001f44146819 */ /* 0x000fe400000006ff */
[----:B------:R-:W-:Y:S04]  /*6ad0*/  @P6 IADD3 R3, PT, PT, R3, 0xc0, RZ ;  /* 0x000000c003036810 */ /* 0x000fe80007ffe0ff */
[----:B------:R-:W-:Y:S02]  /*6ae0*/  @P6 PRMT R0, R0, 0x654, R3 ;  /* 0x0000065400006816 */ /* 0x000fe40000000003 */
[----:B------:R-:W-:Y:S01]  /*6af0*/  LEA R3, R80, UR48, 0x3 ;  /* 0x0000003050037c11 */ /* 0x000fe2000f8e18ff */
[C---:B-1----:R-:W-:Y:S01]  /*6b00*/  FMUL R4, R32.reuse, R4 ;  /* 0x0000000420047220 */ /* 0x042fe20000400000 */
        /* <DEDUP_REMOVED lines=52> */
[----:B--2---:R-:W2:Y:S02]  /*6e50*/  FENCE.VIEW.ASYNC.S ;  /* 0x00000000000073c6 */ /* 0x004ea40000000000 */
[----:B--2---:R-:W-:Y:S06]  /*6e60*/  BAR.SYNC.DEFER_BLOCKING 0x1, 0x80 ;  /* 0x0042000000007b1d */ /* 0x004fec0000010000 */
[----:B------:R-:W-:Y:S05]  /*6e70*/  @P0 BRA `(.L_x_105) ;  /* 0x0000000000600947 */ /* 0x000fea0003800000 */
[----:B------:R-:W-:Y:S02]  /*6e80*/  UIADD3 UR20, UP0, UPT, UR52, 0x880, URZ ;  /* 0x0000088034147890 */ /* 0x000fe4000ff1e0ff */
[----:B------:R-:W-:Y:S02]  /*6e90*/  UIADD3 UR14, UPT, UPT, UR42, 0x10, URZ ;  /* 0x000000102a0e7890 */ /* 0x000fe4000fffe0ff */
[----:B------:R-:W-:Y:S02]  /*6ea0*/  UIADD3 UR12, UPT, UPT, UR48, 0x2200, URZ ;  /* 0x00002200300c7890 */ /* 0x000fe4000fffe0ff */
[----:B------:R-:W-:Y:S01]  /*6eb0*/  UIADD3.X UR21, UPT, UPT, URZ, UR53, URZ, UP0, !UPT ;  /* 0x00000035ff157290 */ /* 0x000fe200087fe4ff */
[----:B------:R-:W-:Y:S01]  /*6ec0*/  UMOV UR13, UR41 ;  /* 0x00000029000d7c82 */ /* 0x000fe20008000000 */
[----:B------:R-:W-:Y:S01]  /*6ed0*/  UMOV UR15, UR36 ;  /* 0x00000024000f7c82 */ /* 0x000fe20008000000 */
[----:B------:R-:W-:Y:S02]  /*6ee0*/  UIADD3 UR17, UPT, UPT, UR41, 0x20, URZ ;  /* 0x0000002029117890 */ /* 0x000fe4000fffe0ff */
[----:B------:R-:W-:Y:S01]  /*6ef0*/  UIADD3 UR16, UPT, UPT, UR48, 0x2a00, URZ ;  /* 0x00002a0030107890 */ /* 0x000fe2000fffe0ff */
[----:B------:R-:W-:Y:S03]  /*6f00*/  UMOV UR19, UR36 ;  /* 0x0000002400137c82 */ /* 0x000fe60008000000 */
[----:B------:R2:W-:Y:S01]  /*6f10*/  UTMASTG.3D [UR12], [UR20] ;  /* 0x0000000c140073b5 */ /* 0x0005e20008010000 */
[----:B------:R-:W-:Y:S01]  /*6f20*/  UMOV UR18, UR14 ;  /* 0x0000000e00127c82 */ /* 0x000fe20008000000 */
[----:B------:R-:W-:Y:S02]  /*6f30*/  UIADD3 UR9, UPT, UPT, UR41, 0x40, URZ ;  /* 0x0000004029097890 */ /* 0x000fe4000fffe0ff */
[----:B------:R-:W-:Y:S01]  /*6f40*/  UIADD3 UR8, UPT, UPT, UR48, 0x3200, URZ ;  /* 0x0000320030087890 */ /* 0x000fe2000fffe0ff */
[----:B------:R-:W-:Y:S01]  /*6f50*/  UMOV UR11, UR36 ;  /* 0x00000024000b7c82 */ /* 0x000fe20008000000 */
[----:B------:R-:W-:Y:S01]  /*6f60*/  UMOV UR10, UR14 ;  /* 0x0000000e000a7c82 */ /* 0x000fe20008000000 */
[----:B------:R2:W-:Y:S01]  /*6f70*/  UTMASTG.3D [UR16], [UR20] ;  /* 0x00000010140073b5 */ /* 0x0005e20008010000 */
[----:B------:R-:W-:Y:S02]  /*6f80*/  UIADD3 UR5, UPT, UPT, UR41, 0x60, URZ ;  /* 0x0000006029057890 */ /* 0x000fe4000fffe0ff */
[----:B------:R-:W-:Y:S01]  /*6f90*/  UIADD3 UR4, UPT, UPT, UR48, 0x3a00, URZ ;  /* 0x00003a0030047890 */ /* 0x000fe2000fffe0ff */
[----:B------:R-:W-:Y:S01]  /*6fa0*/  UMOV UR7, UR36 ;  /* 0x0000002400077c82 */ /* 0x000fe20008000000 */
[----:B------:R-:W-:Y:S01]  /*6fb0*/  UMOV UR6, UR14 ;  /* 0x0000000e00067c82 */ /* 0x000fe20008000000 */
[----:B------:R2:W-:Y:S06]  /*6fc0*/  UTMASTG.3D [UR8], [UR20] ;  /* 0x00000008140073b5 */ /* 0x0005ec0008010000 */
[----:B------:R2:W-:Y:S01]  /*6fd0*/  UTMASTG.3D [UR4], [UR20] ;  /* 0x00000004140073b5 */ /* 0x0005e20008010000 */
[----:B------:R0:W-:Y:S01]  /*6fe0*/  UTMACMDFLUSH ;  /* 0x00000000000079b7 */ /* 0x0001e20000000000 */
[----:B--2---:R-:W-:Y:S04]  /*6ff0*/  DEPBAR.LE SB0, 0x1 ;  /* 0x000080400000791a */ /* 0x004fe80000000000 */
.L_x_105:
[----:B------:R-:W-:Y:S05]  /*7000*/  BSYNC.RECONVERGENT B0 ;  /* 0x0000000000007941 */ /* 0x000fea0003800200 */
.L_x_104:
[----:B------:R-:W-:Y:S01]  /*7010*/  BAR.SYNC.DEFER_BLOCKING 0x1, 0x80 ;  /* 0x0042000000007b1d */ /* 0x000fe20000010000 */
[----:B------:R-:W-:Y:S04]  /*7020*/  UIADD3 UR40, UPT, UPT, UR51, 0x1, URZ ;  /* 0x0000000133287890 */ /* 0x000fe8000fffe0ff */
[----:B------:R-:W-:Y:S04]  /*7030*/  UISETP.NE.AND UP0, UPT, UR40, 0x4, UPT ;  /* 0x000000042800788c */ /* 0x000fe8000bf05270 */
[----:B------:R-:W-:Y:S01]  /*7040*/  USEL UR40, UR40, URZ, UP0 ;  /* 0x000000ff28287287 */ /* 0x000fe20008000000 */
[----:B------:R2:W-:Y:S01]  /*7050*/  @P6 SYNCS.ARRIVE.TRANS64.RED.A1T0 RZ, [R0+URZ], RZ ;  /* 0x000000ff00ff69a7 */ /* 0x0005e200081004ff */
[----:B------:R-:W-:Y:S01]  /*7060*/  BSSY B1, `(.L_x_106) ;  /* 0x0000024000017945 */ /* 0x000fe20003800000 */
[----:B------:R-:W4:Y:S02]  /*7070*/  @P6 SYNCS.PHASECHK.TRANS64.TRYWAIT P0, [R3+URZ+0xa0], R20 ;  /* 0x0000a014030065a7 */ /* 0x000f2400080011ff */
[----:B----4-:R-:W-:Y:S01]  /*7080*/  @P6 SEL R81, RZ, 0x1, !P0 ;  /* 0x00000001ff516807 */ /* 0x010fe20004000000 */
[----:B--2---:R-:W-:Y:S06]  /*7090*/  @!P6 BRA `(.L_x_107) ;  /* 0x000000000080e947 */ /* 0x004fec0003800000 */
[----:B------:R-:W-:Y:S01]  /*70a0*/  ISETP.NE.AND P0, PT, R81, RZ, PT ;  /* 0x000000ff5100720c */ /* 0x000fe20003f05270 */
[----:B------:R-:W-:Y:S01]  /*70b0*/  BSSY B0, `(.L_x_108) ;  /* 0x0000009000007945 */ /* 0x000fe20003800000 */
[----:B------:R-:W-:Y:S11]  /*70c0*/  ISETP.NE.AND P1, PT, R82, RZ, PT ;  /* 0x000000ff5200720c */ /* 0x000ff60003f25270 */
[----:B------:R-:W-:Y:S02]  /*70d0*/  @!UPT UIADD3 URZ, UPT, UPT, URZ, URZ, URZ ;  /* 0x000000fffffff290 */ /* 0x000fe4000fffe0ff */
[C---:B-1----:R-:W-:Y:S02]  /*70e0*/  @P1 IMAD R4, R80.reuse, 0x2000, R71 ;  /* 0x0000200050041824 */ /* 0x042fe400078e0247 */
[----:B------:R-:W-:Y:S01]  /*70f0*/  @P1 IMAD R0, R80, 0x2000, R78 ;  /* 0x0000200050001824 */ /* 0x000fe200078e024e */
[----:B------:R-:W-:Y:S06]  /*7100*/  @P0 BRA `(.L_x_109) ;  /* 0x00000000000c0947 */ /* 0x000fec0003800000 */
[----:B------:R-:W-:Y:S04]  /*7110*/  SHF.L.U32 R6, R68, 0x1f, RZ ;  /* 0x0000001f44067819 */ /* 0x000fe800000006ff */
[----:B------:R-:W1:Y:S02]  /*7120*/  SYNCS.PHASECHK.TRANS64.TRYWAIT P0, [R3+URZ+0xa0], R6 ;  /* 0x0000a006030075a7 */ /* 0x000e6400080011ff */
[----:B-1----:R-:W-:Y:S05]  /*7130*/  @!P0 BRA `(.L_x_110) ;  /* 0x0000002000748947 */ /* 0x002fea0003800000 */
.L_x_109:
[----:B------:R-:W-:Y:S05]  /*7140*/  BSYNC B0 ;  /* 0x0000000000007941 */ /* 0x000fea0003800000 */
.L_x_108:
[----:B------:R-:W-:Y:S11]  /*7150*/  ISETP.NE.AND P0, PT, R82, RZ, PT ;  /* 0x000000ff5200720c */ /* 0x000ff60003f05270 */
[----:B------:R-:W-:Y:S02]  /*7160*/  @!UPT UIADD3 URZ, UPT, UPT, URZ, URZ, URZ ;  /* 0x000000fffffff290 */ /* 0x000fe4000fffe0ff */
[----:B------:R2:W4:Y:S01]  /*7170*/  @P0 LDS R34, [R4] ;  /* 0x0000000004220984 */ /* 0x0005220000000800 */
[C---:B-1----:R-:W-:Y:S01]  /*7180*/  @P0 IMAD R3, R80.reuse, 0x2000, R69 ;  /* 0x0000200050030824 */ /* 0x042fe200078e0245 */
[C---:B------:R-:W-:Y:S01]  /*7190*/  @P0 LEA R5, R80.reuse, R74, 0xd ;  /* 0x0000004a50050211 */ /* 0x040fe200078e68ff */
[----:B------:R-:W-:Y:S01]  /*71a0*/  VIADD R80, R80, 0x1 ;  /* 0x0000000150507836 */ /* 0x000fe20000000000 */
        /* <DEDUP_REMOVED lines=14> */
[----:B----4-:R2:W1:Y:S02]  /*7290*/  @P0 LDS R50, [R5+0x600] ;  /* 0x0006000005320984 */ /* 0x0104640000000800 */
.L_x_107:
[----:B------:R-:W-:Y:S05]  /*72a0*/  BSYNC B1 ;  /* 0x0000000000017941 */ /* 0x000fea0003800000 */
.L_x_106:
[----:B--2---:R-:W-:Y:S05]  /*72b0*/  VIADD R0, R33, 0x20 ;  /* 0x0000002021007836 */ /* 0x004fea0000000000 */
[----:B------:R-:W-:Y:S04]  /*72c0*/  SHF.R.U32.HI R0, RZ, 0x15, R0 ;  /* 0x00000015ff007819 */ /* 0x000fe80000011600 */
[----:B------:R-:W-:Y:S11]  /*72d0*/  LOP3.LUT P0, RZ, R0, 0x3, R63, 0x48, !PT ;  /* 0x0000000300ff7812 */ /* 0x000ff6000780483f */
[----:B------:R-:W-:Y:S02]  /*72e0*/  @!UPT UIADD3 URZ, UPT, UPT, URZ, URZ, URZ ;  /* 0x000000fffffff290 */ /* 0x000fe4000fffe0ff */
[----:B------:R-:W-:Y:S05]  /*72f0*/  @!P0 BRA `(.L_x_111) ;  /* 0x0000000000408947 */ /* 0x000fea0003800000 */
[----:B------:R-:W2:Y:S01]  /*7300*/  LDCU.64 UR8, c[0x4][0x70] ;  /* 0x01000e00ff0877ac */ /* 0x000ea20008000a00 */
[----:B-1----:R-:W-:Y:S01]  /*7310*/  MOV R15, 0x0 ;  /* 0x00000000000f7802 */ /* 0x002fe20000000f00 */
[----:B------:R-:W-:Y:S02]  /*7320*/  HFMA2 R12, -RZ, RZ, 0, 5.9604644775390625e-08 ;  /* 0x00000001ff0c7431 */ /* 0x000fe400000001ff */
[----:B------:R-:W-:Y:S02]  /*7330*/  IMAD.MOV.U32 R8, RZ, RZ, 0x192 ;  /* 0x00000192ff087424 */ /* 0x000fe400078e00ff */
[----:B------:R-:W-:Y:S01]  /*7340*/  IMAD.MOV.U32 R13, RZ, RZ, RZ ;  /* 0x000000ffff0d7224 */ /* 0x000fe200078e00ff */
[----:B------:R-:W1:Y:S01]  /*7350*/  LDCU.64 UR6, c[0x4][0x78] ;  /* 0x01000f00ff0677ac */ /* 0x000e620008000a00 */
[----:B------:R-:W4:Y:S01]  /*7360*/  LDC.64 R14, c[0x4][R15] ;  /* 0x010000000f0e7b82 */ /* 0x000f220000000a00 */
[----:B------:R-:W5:Y:S01]  /*7370*/  LDCU.64 UR4, c[0x4][0x10] ;  /* 0x01000200ff0477ac */ /* 0x000f620008000a00 */
[----:B--2---:R-:W-:Y:S01]  /*7380*/  MOV R5, UR9 ;  /* 0x0000000900057c02 */ /* 0x004fe20008000f00 */
[----:B------:R-:W-:Y:S01]  /*7390*/  IMAD.U32 R4, RZ, RZ, UR8 ;  /* 0x00000008ff047e24 */ /* 0x000fe2000f8e00ff */
[----:B-1----:R-:W-:Y:S01]  /*73a0*/  MOV R7, UR7 ;  /* 0x0000000700077c02 */ /* 0x002fe20008000f00 */
[----:B------:R-:W-:Y:S01]  /*73b0*/  IMAD.U32 R6, RZ, RZ, UR6 ;  /* 0x00000006ff067e24 */ /* 0x000fe2000f8e00ff */
[----:B-----5:R-:W-:Y:S01]  /*73c0*/  MOV R11, UR5 ;  /* 0x00000005000b7c02 */ /* 0x020fe20008000f00 */
[----:B------:R-:W-:Y:S02]  /*73d0*/  IMAD.U32 R10, RZ, RZ, UR4 ;  /* 0x00000004ff0a7e24 */ /* 0x000fe4000f8e00ff */
[----:B------:R-:W-:Y:S07]  /*73e0*/  LEPC R20, `(.L_x_111) ;  /* 0x000000001014794e */ /* 0x000fee0000000000 */
[----:B---34-:R-:W-:Y:S05]  /*73f0*/  CALL.ABS.NOINC R14 ;  /* 0x000000000e007343 */ /* 0x018fea0003c00000 */
.L_x_111:
[----:B------:R-:W-:Y:S05]  /*7400*/  WARPSYNC.ALL ;  /* 0x0000000000007948 */ /* 0x000fea0003800000 */
[----:B------:R-:W-:Y:S01]  /*7410*/  R2UR UR4, R33 ;  /* 0x00000000210472ca */ /* 0x000fe200000e0000 */
[----:B------:R-:W-:Y:S01]  /*7420*/  BSSY.RECONVERGENT B0, `(.L_x_112) ;  /* 0x000005b000007945 */ /* 0x000fe20003800200 */
[----:B------:R-:W-:Y:S02]  /*7430*/  ISETP.NE.AND P6, PT, R77, RZ, PT ;  /* 0x000000ff4d00720c */ /* 0x000fe40003fc5270 */
[----:B------:R-:W-:Y:S02]  /*7440*/  ISETP.NE.AND P0, PT, R72, RZ, PT ;  /* 0x000000ff4800720c */ /* 0x000fe40003f05270 */
[----:B------:R-:W-:Y:S02]  /*7450*/  MOV R3, UR40 ;  /* 0x0000002800037c02 */ /* 0x000fe40008000f00 */
[----:B------:R-:W-:Y:S02]  /*7460*/  MOV R0, UR37 ;  /* 0x0000002500007c02 */ /* 0x000fe40008000f00 */
[----:B------:R-:W-:Y:S03]  /*7470*/  LEA R20, R80, UR48, 0x3 ;  /* 0x0000003050147c11 */ /* 0x000fe6000f8e18ff */
[----:B-1----:R-:W1:Y:S02]  /*7480*/  LDTM.x16 R4, tmem[UR4+0x20] ;  /* 0x00002004000479ee */ /* 0x002e640008240000 */
[----:B------:R-:W-:Y:S04]  /*7490*/  @P6 LEA R3, R3, UR48, 0x3 ;  /* 0x0000003003036c11 */ /* 0x000fe8000f8e18ff */
[----:B------:R-:W-:Y:S04]  /*74a0*/  @P6 IADD3 R3, PT, PT, R3, 0xc0, RZ ;  /* 0x000000c003036810 */ /* 0x000fe80007ffe0ff */
[----:B------:R-:W-:Y:S02]  /*74b0*/  @P6 PRMT R0, R0, 0x654, R3 ;  /* 0x0000065400006816 */ /* 0x000fe40000000003 */
[----:B------:R-:W-:Y:S01]  /*74c0*/  @P6 SHF.L.U32 R3, R68, 0x1f, RZ ;  /* 0x0000001f44036819 */ /* 0x000fe200000006ff */
        /* <DEDUP_REMOVED lines=80> */
.L_x_113:
[----:B------:R-:W-:Y:S05]  /*79d0*/  BSYNC.RECONVERGENT B0 ;  /* 0x0000000000007941 */ /* 0x000fea0003800200 */
.L_x_112:
        /* <DEDUP_REMOVED lines=19> */
.L_x_117:
[----:B------:R-:W-:Y:S05]  /*7b10*/  BSYNC B0 ;  /* 0x0000000000007941 */ /* 0x000fea0003800000 */
.L_x_116:
[----:B------:R-:W-:Y:S11]  /*7b20*/  ISETP.NE.AND P0, PT, R82, RZ, PT ;  /* 0x000000ff5200720c */ /* 0x000ff60003f05270 */
[----:B------:R-:W-:Y:S02]  /*7b30*/  @!UPT UIADD3 URZ, UPT, UPT, URZ, URZ, URZ ;  /* 0x000000fffffff290 */ /* 0x000fe4000fffe0ff */
[----:B------:R2:W4:Y:S01]  /*7b40*/  @P0 LDS R34, [R4] ;  /* 0x0000000004220984 */ /* 0x0005220000000800 */
[C---:B-1----:R-:W-:Y:S01]  /*7b50*/  @P0 IMAD R3, R80.reuse, 0x2000, R69 ;  /* 0x0000200050030824 */ /* 0x042fe200078e0245 */
[----:B------:R-:W-:Y:S02]  /*7b60*/  @P0 LEA R80, R80, R74, 0xd ;  /* 0x0000004a50500211 */ /* 0x000fe400078e68ff */
        /* <DEDUP_REMOVED lines=15> */
.L_x_115:
[----:B------:R-:W-:Y:S05]  /*7c60*/  BSYNC B1 ;  /* 0x0000000000017941 */ /* 0x000fea0003800000 */
.L_x_114:
        /* <DEDUP_REMOVED lines=21> */
.L_x_119:
[----:B------:R-:W-:Y:S01]  /*7dc0*/  ISETP.NE.AND P0, PT, R72, RZ, PT ;  /* 0x000000ff4800720c */ /* 0x000fe20003f05270 */
[----:B------:R-:W-:Y:S05]  /*7dd0*/  WARPSYNC.ALL ;  /* 0x0000000000007948 */ /* 0x000fea0003800000 */
[----:B------:R-:W-:Y:S01]  /*7de0*/  R2UR UR4, R33 ;  /* 0x00000000210472ca */ /* 0x000fe200000e0000 */
[----:B------:R-:W-:Y:S01]  /*7df0*/  BSSY.RECONVERGENT B0, `(.L_x_120) ;  /* 0x0000057000007945 */ /* 0x000fe20003800200 */
[----:B------:R-:W-:Y:S11]  /*7e00*/  R2UR UR5, R79 ;  /* 0x000000004f0572ca */ /* 0x000ff600000e0000 */
[----:B-1----:R-:W1:Y:S01]  /*7e10*/  LDTM.x16 R4, tmem[UR4+0x30] ;  /* 0x00003004000479ee */ /* 0x002e620008240000 */
[----:B------:R-:W-:Y:S01]  /*7e20*/  NOP ;  /* 0x0000000000007918 */ /* 0x000fe20000000000 */
[----:B------:R-:W-:Y:S04]  /*7e30*/  UIADD3 UR5, UPT, UPT, UR5, 0x120, URZ ;  /* 0x0000012005057890 */ /* 0x000fe8000fffe0ff */
[----:B------:R-:W-:Y:S09]  /*7e40*/  UPRMT UR5, UR37, 0x654, UR5 ;  /* 0x0000065425057896 */ /* 0x000ff20008000005 */
[----:B-1----:R-:W-:Y:S01]  /*7e50*/  SYNCS.ARRIVE.TRANS64.RED.A1T0 RZ, [UR5], RZ ;  /* 0x000000ffffff79a7 */ /* 0x002fe20008100405 */
[C---:B------:R-:W-:Y:S01]  /*7e60*/  FMUL R4, R32.reuse, R4 ;  /* 0x0000000420047220 */ /* 0x040fe20000400000 */
        /* <DEDUP_REMOVED lines=79> */
.L_x_121:
[----:B------:R-:W-:Y:S05]  /*8360*/  BSYNC.RECONVERGENT B0 ;  /* 0x0000000000007941 */ /* 0x000fea0003800200 */
.L_x_120:
[----:B------:R-:W-:Y:S01]  /*8370*/  BAR.SYNC.DEFER_BLOCKING 0x1, 0x80 ;  /* 0x0042000000007b1d */ /* 0x000fe20000010000 */
[----:B------:R-:W-:Y:S01]  /*8380*/  UISETP.NE.AND UP0, UPT, UR49, -0x4, UPT ;  /* 0xfffffffc3100788c */ /* 0x000fe2000bf05270 */
[----:B------:R-:W-:Y:S08]  /*8390*/  IADD3 R0, PT, PT, R30, 0x1, RZ ;  /* 0x000000011e007810 */ /* 0x000ff00007ffe0ff */
[----:B------:R-:W-:Y:S05]  /*83a0*/  BRA.U !UP0, `(.L_x_122) ;  /* 0x0000000108287547 */ /* 0x000fea000b800000 */
[----:B------:R-:W-:Y:S01]  /*83b0*/  ISETP.NE.AND P0, PT, R77, RZ, PT ;  /* 0x000000ff4d00720c */ /* 0x000fe20003f05270 */
[----:B-1----:R-:W-:Y:S01]  /*83c0*/  IMAD.U32 R4, RZ, RZ, UR51 ;  /* 0x00000033ff047e24 */ /* 0x002fe2000f8e00ff */
[----:B------:R-:W-:Y:S01]  /*83d0*/  UIADD3 UR51, UPT, UPT, UR51, 0x1, URZ ;  /* 0x0000000133337890 */ /* 0x000fe2000fffe0ff */
[----:B------:R-:W-:Y:S03]  /*83e0*/  IMAD.U32 R3, RZ, RZ, UR37 ;  /* 0x00000025ff037e24 */ /* 0x000fe6000f8e00ff */
[----:B------:R-:W-:Y:S04]  /*83f0*/  UISETP.NE.AND UP0, UPT, UR51, 0x4, UPT ;  /* 0x000000043300788c */ /* 0x000fe8000bf05270 */
[----:B------:R-:W-:Y:S03]  /*8400*/  USEL UR51, UR51, URZ, UP0 ;  /* 0x000000ff33337287 */ /* 0x000fe60008000000 */
[----:B------:R-:W-:Y:S05]  /*8410*/  @P0 LEA R4, R4, UR48, 0x3 ;  /* 0x0000003004040c11 */ /* 0x000fea000f8e18ff */
[----:B------:R-:W-:Y:S05]  /*8420*/  @P0 VIADD R4, R4, 0xc0 ;  /* 0x000000c004040836 */ /* 0x000fea0000000000 */
[----:B------:R-:W-:Y:S04]  /*8430*/  @P0 PRMT R3, R3, 0x654, R4 ;  /* 0x0000065403030816 */ /* 0x000fe80000000004 */
[----:B------:R2:W-:Y:S03]  /*8440*/  @P0 SYNCS.ARRIVE.TRANS64.RED.A1T0 RZ, [R3+URZ], RZ ;  /* 0x000000ff03ff09a7 */ /* 0x0005e600081004ff */
.L_x_122:
[----:B------:R-:W-:Y:S01]  /*8450*/  ISETP.NE.AND P2, PT, R73, RZ, PT ;  /* 0x000000ff4900720c */ /* 0x000fe20003f45270 */
[----:B--2---:R-:W-:Y:S01]  /*8460*/  IMAD.IADD R3, R29, 0x1, R58 ;  /* 0x000000011d037824 */ /* 0x004fe200078e023a */
[----:B------:R-:W-:Y:S01]  /*8470*/  ISETP.NE.AND P0, PT, R76, 0x2, PT ;  /* 0x000000024c00780c */ /* 0x000fe20003f05270 */
[----:B------:R-:W-:Y:S01]  /*8480*/  UIADD3 UR49, UPT, UPT, UR49, 0x4, URZ ;  /* 0x0000000431317890 */ /* 0x000fe2000fffe0ff */
[----:B------:R-:W-:Y:S01]  /*8490*/  ISETP.NE.AND P1, PT, R0, 0x2, PT ;  /* 0x000000020000780c */ /* 0x000fe20003f25270 */
[----:B------:R-:W-:Y:S01]  /*84a0*/  IMAD.IADD R33, R27, 0x1, R51 ;  /* 0x000000011b217824 */ /* 0x000fe200078e0233 */
[----:B------:R-:W-:Y:S02]  /*84b0*/  R2UR UR11, R3 ;  /* 0x00000000030b72ca */ /* 0x000fe400000e0000 */
[----:B------:R-:W-:Y:S02]  /*84c0*/  SEL R3, RZ, 0x1, P0 ;  /* 0x00000001ff037807 */ /* 0x000fe40000000000 */
[----:B-1----:R-:W-:Y:S02]  /*84d0*/  SEL R4, RZ, 0x1, P1 ;  /* 0x00000001ff047807 */ /* 0x002fe40000800000 */
[----:B------:R-:W-:Y:S02]  /*84e0*/  LOP3.LUT R66, R66, R3, RZ, 0x3c, !PT ;  /* 0x0000000342427212 */ /* 0x000fe400078e3cff */
[----:B------:R-:W-:Y:S02]  /*84f0*/  @P2 R2UR UR36, R65 ;  /* 0x00000000412422ca */ /* 0x000fe400000e0000 */
[----:B------:R-:W-:Y:S02]  /*8500*/  LOP3.LUT R67, R67, R4, RZ, 0x3c, !PT ;  /* 0x0000000443437212 */ /* 0x000fe400078e3cff */
[----:B------:R-:W-:Y:S02]  /*8510*/  SEL R76, R76, RZ, P0 ;  /* 0x000000ff4c4c7207 */ /* 0x000fe40000000000 */
[----:B------:R-:W-:Y:S01]  /*8520*/  SEL R30, R0, RZ, P1 ;  /* 0x000000ff001e7207 */ /* 0x000fe20000800000 */
[----:B------:R-:W-:Y:S08]  /*8530*/  @P2 BRA `(.L_x_123) ;  /* 0xffffffc800d42947 */ /* 0x000ff0000383ffff */
[----:B------:R-:W-:-:S09]  /*8540*/  UISETP.NE.AND UP0, UPT, UR50, URZ, UPT ;  /* 0x000000ff3200728c */ /* 0x000fd2000bf05270 */
[----:B------:R-:W-:Y:S05]  /*8550*/  BRA.U !UP0, `(.L_x_124) ;  /* 0x0000000108487547 */ /* 0x000fea000b800000 */
[----:B------:R-:W1:Y:S02]  /*8560*/  LDCU.64 UR4, c[0x0][0xa90] ;  /* 0x00015200ff0477ac */ /* 0x000e640008000a00 */
[----:B-1----:R-:W-:-:S04]  /*8570*/  UISETP.NE.U32.AND UP0, UPT, UR4, URZ, UPT ;  /* 0x000000ff0400728c */ /* 0x002fc8000bf05070 */
[----:B------:R-:W-:-:S09]  /*8580*/  UISETP.NE.AND.EX UP0, UPT, UR5, URZ, UPT, UP0 ;  /* 0x000000ff0500728c */ /* 0x000fd2000bf05300 */
[----:B------:R-:W-:Y:S05]  /*8590*/  BRA.U UP0, `(.L_x_125) ;  /* 0x00000001000c7547 */ /* 0x000fea000b800000 */
[----:B------:R-:W-:-:S13]  /*85a0*/  FSETP.NEU.AND P0, PT, R35, RZ, PT ;  /* 0x000000ff2300720b */ /* 0x000fda0003f0d000 */
[----:B------:R-:W-:Y:S05]  /*85b0*/  @!P0 EXIT ;  /* 0x000000000000894d */ /* 0x000fea0003800000 */
[----:B------:R-:W-:Y:S05]  /*85c0*/  BRA `(.L_x_124) ;  /* 0x00000000002c7947 */ /* 0x000fea0003800000 */
.L_x_125:
[----:B------:R-:W-:Y:S01]  /*85d0*/  ISETP.NE.AND P0, PT, R75, RZ, PT ;  /* 0x000000ff4b00720c */ /* 0x000fe20003f05270 */
[----:B------:R-:W-:-:S12]  /*85e0*/  BSSY.RECONVERGENT B0, `(.L_x_124) ;  /* 0x0000009000007945 */ /* 0x000fd80003800200 */
[----:B------:R-:W-:Y:S05]  /*85f0*/  @P0 BRA `(.L_x_126) ;  /* 0x0000000000140947 */ /* 0x000fea0003800000 */
[----:B------:R-:W1:Y:S02]  /*8600*/  LDCU.64 UR4, c[0x0][0xa88] ;  /* 0x00015100ff0477ac */ /* 0x000e640008000a00 */
[----:B-1----:R-:W-:-:S04]  /*8610*/  ISETP.NE.U32.AND P0, PT, RZ, UR4, PT ;  /* 0x00000004ff007c0c */ /* 0x002fc8000bf05070 */
[----:B------:R-:W-:-:S13]  /*8620*/  ISETP.NE.AND.EX P0, PT, RZ, UR5, PT, P0 ;  /* 0x00000005ff007c0c */ /* 0x000fda000bf05300 */
[----:B------:R-:W-:Y:S05]  /*8630*/  @!P0 EXIT ;  /* 0x000000000000894d */ /* 0x000fea0003800000 */
[----:B------:R-:W-:Y:S05]  /*8640*/  BRA `(.L_x_127) ;  /* 0x0000000000087947 */ /* 0x000fea0003800000 */
.L_x_126:
[----:B------:R-:W-:-:S13]  /*8650*/  FSETP.NEU.AND P0, PT, R35, RZ, PT ;  /* 0x000000ff2300720b */ /* 0x000fda0003f0d000 */
[----:B------:R-:W-:Y:S05]  /*8660*/  @!P0 EXIT ;  /* 0x000000000000894d */ /* 0x000fea0003800000 */
.L_x_127:
[----:B------:R-:W-:Y:S05]  /*8670*/  BSYNC.RECONVERGENT B0 ;  /* 0x0000000000007941 */ /* 0x000fea0003800200 */
.L_x_124:
[----:B------:R-:W-:Y:S01]  /*8680*/  ULEA UR4, UR51, UR48, 0x3 ;  /* 0x0000003033047291 */ /* 0x000fe2000f8e18ff */
[----:B------:R-:W-:-:S04]  /*8690*/  DEPBAR.LE SB0, 0x0 ;  /* 0x000080000000791a */ /* 0x000fc80000000000 */
[----:B------:R-:W-:-:S04]  /*86a0*/  UIADD3 UR4, UPT, UPT, UR4, 0xc0, URZ ;  /* 0x000000c004047890 */ /* 0x000fc8000fffe0ff */
[----:B------:R-:W-:-:S09]  /*86b0*/  UPRMT UR4, UR37, 0x654, UR4 ;  /* 0x0000065425047896 */ /* 0x000fd20008000004 */
[----:B------:R-:W-:Y:S01]  /*86c0*/  SYNCS.ARRIVE.TRANS64.RED.A1T0 RZ, [UR4], RZ ;  /* 0x000000ffffff79a7 */ /* 0x000fe20008100404 */
[----:B------:R-:W-:Y:S05]  /*86d0*/  EXIT ;  /* 0x000000000000794d */ /* 0x000fea0003800000 */
.L_x_20:
[----:B----4-:R4:W1:Y:S02]  /*86e0*/  SYNCS.PHASECHK.TRANS64.TRYWAIT P0, [R4+URZ+0x140], R5 ;  /* 0x00014005040075a7 */ /* 0x01086400080011ff */
[----:B-1----:R-:W-:Y:S05]  /*86f0*/  @!P0 NANOSLEEP.SYNCS 0x989680 ;  /* 0x009896800000895d */ /* 0x002fea0003900000 */
[----:B------:R-:W1:Y:S02]  /*8700*/  @!P0 SYNCS.PHASECHK.TRANS64 P0, [R4+URZ+0x140], R5 ;  /* 0x00014005040085a7 */ /* 0x000e6400080010ff */
[----:B-1----:R-:W-:Y:S05]  /*8710*/  @!P0 BRA `(.L_x_20) ;  /* 0xfffffffc00f08947 */ /* 0x002fea000383ffff */
[----:B------:R-:W-:Y:S05]  /*8720*/  BRA `(.L_x_128) ;  /* 0xffffff8c00d87947 */ /* 0x000fea000383ffff */
.L_x_23:
[----:B------:R-:W-:-:S07]  /*8730*/  MOV R4, UR33 ;  /* 0x0000002100047c02 */ /* 0x000fce0008000f00 */
.L_x_129:
[----:B-1----:R1:W2:Y:S02]  /*8740*/  SYNCS.PHASECHK.TRANS64.TRYWAIT P0, [R4+URZ+0x50], R7 ;  /* 0x00005007040075a7 */ /* 0x0022a400080011ff */
[----:B--2---:R-:W-:Y:S05]  /*8750*/  @!P0 NANOSLEEP.SYNCS 0x989680 ;  /* 0x009896800000895d */ /* 0x004fea0003900000 */
[----:B------:R-:W2:Y:S02]  /*8760*/  @!P0 SYNCS.PHASECHK.TRANS64 P0, [R4+URZ+0x50], R7 ;  /* 0x00005007040085a7 */ /* 0x000ea400080010ff */
[----:B--2---:R-:W-:Y:S05]  /*8770*/  @!P0 BRA `(.L_x_129) ;  /* 0xfffffffc00f08947 */ /* 0x004fea000383ffff */
[----:B------:R-:W-:Y:S05]  /*8780*/  BRA `(.L_x_22) ;  /* 0xffffff9000387947 */ /* 0x000fea000383ffff */
.L_x_25:
[----:B-1----:R1:W2:Y:S02]  /*8790*/  SYNCS.PHASECHK.TRANS64.TRYWAIT P0, [R8+URZ+0xf0], R5 ;  /* 0x0000f005080075a7 */ /* 0x0022a400080011ff */
[----:B--2---:R-:W-:Y:S05]  /*87a0*/  @!P0 NANOSLEEP.SYNCS 0x989680 ;  /* 0x009896800000895d */ /* 0x004fea0003900000 */
[----:B------:R-:W2:Y:S02]  /*87b0*/  @!P0 SYNCS.PHASECHK.TRANS64 P0, [R8+URZ+0xf0], R5 ;  /* 0x0000f005080085a7 */ /* 0x000ea400080010ff */
[----:B--2---:R-:W-:Y:S05]  /*87c0*/  @!P0 BRA `(.L_x_25) ;  /* 0xfffffffc00f08947 */ /* 0x004fea000383ffff */
[----:B------:R-:W-:Y:S05]  /*87d0*/  BRA `(.L_x_130) ;  /* 0xffffff9000b47947 */ /* 0x000fea000383ffff */
.L_x_29:
[----:B------:R-:W-:-:S07]  /*87e0*/  MOV R0, UR4 ;  /* 0x0000000400007c02 */ /* 0x000fce0008000f00 */
.L_x_131:
[----:B-1----:R1:W2:Y:S02]  /*87f0*/  SYNCS.PHASECHK.TRANS64.TRYWAIT P0, [R0+URZ], R3 ;  /* 0x00000003000075a7 */ /* 0x0022a400080011ff */
[----:B--2---:R-:W-:Y:S05]  /*8800*/  @!P0 NANOSLEEP.SYNCS 0x989680 ;  /* 0x009896800000895d */ /* 0x004fea0003900000 */
[----:B------:R-:W2:Y:S02]  /*8810*/  @!P0 SYNCS.PHASECHK.TRANS64 P0, [R0+URZ], R3 ;  /* 0x00000003000085a7 */ /* 0x000ea400080010ff */
[----:B--2---:R-:W-:Y:S05]  /*8820*/  @!P0 BRA `(.L_x_131) ;  /* 0xfffffffc00f08947 */ /* 0x004fea000383ffff */
[----:B------:R-:W-:Y:S05]  /*8830*/  BRA `(.L_x_132) ;  /* 0xffffff9800287947 */ /* 0x000fea000383ffff */
.L_x_30:
[----:B------:R-:W-:-:S07]  /*8840*/  MOV R0, UR4 ;  /* 0x0000000400007c02 */ /* 0x000fce0008000f00 */
.L_x_133:
[----:B-1----:R1:W2:Y:S02]  /*8850*/  SYNCS.PHASECHK.TRANS64.TRYWAIT P0, [R0+URZ], R3 ;  /* 0x00000003000075a7 */ /* 0x0022a400080011ff */
[----:B--2---:R-:W-:Y:S05]  /*8860*/  @!P0 NANOSLEEP.SYNCS 0x989680 ;  /* 0x009896800000895d */ /* 0x004fea0003900000 */
[----:B------:R-:W2:Y:S02]  /*8870*/  @!P0 SYNCS.PHASECHK.TRANS64 P0, [R0+URZ], R3 ;  /* 0x00000003000085a7 */ /* 0x000ea400080010ff */
[----:B--2---:R-:W-:Y:S05]  /*8880*/  @!P0 BRA `(.L_x_133) ;  /* 0xfffffffc00f08947 */ /* 0x004fea000383ffff */
[----:B------:R-:W-:Y:S05]  /*8890*/  BRA `(.L_x_134) ;  /* 0xffffff9800347947 */ /* 0x000fea000383ffff */
.L_x_31:
[----:B------:R-:W-:-:S07]  /*88a0*/  MOV R0, UR4 ;  /* 0x0000000400007c02 */ /* 0x000fce0008000f00 */
.L_x_135:
[----:B-1----:R1:W2:Y:S02]  /*88b0*/  SYNCS.PHASECHK.TRANS64.TRYWAIT P0, [R0+URZ], R3 ;  /* 0x00000003000075a7 */ /* 0x0022a400080011ff */
[----:B--2---:R-:W-:Y:S05]  /*88c0*/  @!P0 NANOSLEEP.SYNCS 0x989680 ;  /* 0x009896800000895d */ /* 0x004fea0003900000 */
[----:B------:R-:W2:Y:S02]  /*88d0*/  @!P0 SYNCS.PHASECHK.TRANS64 P0, [R0+URZ], R3 ;  /* 0x00000003000085a7 */ /* 0x000ea400080010ff */
[----:B--2---:R-:W-:Y:S05]  /*88e0*/  @!P0 BRA `(.L_x_135) ;  /* 0xfffffffc00f08947 */ /* 0x004fea000383ffff */
[----:B------:R-:W-:Y:S05]  /*88f0*/  BRA `(.L_x_136) ;  /* 0xffffff9800407947 */ /* 0x000fea000383ffff */
.L_x_32:
[----:B------:R-:W-:-:S07]  /*8900*/  MOV R0, UR4 ;  /* 0x0000000400007c02 */ /* 0x000fce0008000f00 */
.L_x_137:
[----:B-1----:R1:W2:Y:S02]  /*8910*/  SYNCS.PHASECHK.TRANS64.TRYWAIT P0, [R0+URZ], R3 ;  /* 0x00000003000075a7 */ /* 0x0022a400080011ff */
[----:B--2---:R-:W-:Y:S05]  /*8920*/  @!P0 NANOSLEEP.SYNCS 0x989680 ;  /* 0x009896800000895d */ /* 0x004fea0003900000 */
[----:B------:R-:W2:Y:S02]  /*8930*/  @!P0 SYNCS.PHASECHK.TRANS64 P0, [R0+URZ], R3 ;  /* 0x00000003000085a7 */ /* 0x000ea400080010ff */
[----:B--2---:R-:W-:Y:S05]  /*8940*/  @!P0 BRA `(.L_x_137) ;  /* 0xfffffffc00f08947 */ /* 0x004fea000383ffff */
[----:B------:R-:W-:Y:S05]  /*8950*/  BRA `(.L_x_138) ;  /* 0xffffff98004c7947 */ /* 0x000fea000383ffff */
.L_x_33:
[----:B------:R-:W-:-:S07]  /*8960*/  MOV R0, UR4 ;  /* 0x0000000400007c02 */ /* 0x000fce0008000f00 */
.L_x_139:
[----:B-1----:R1:W2:Y:S02]  /*8970*/  SYNCS.PHASECHK.TRANS64.TRYWAIT P0, [R0+URZ], R3 ;  /* 0x00000003000075a7 */ /* 0x0022a400080011ff */
[----:B--2---:R-:W-:Y:S05]  /*8980*/  @!P0 NANOSLEEP.SYNCS 0x989680 ;  /* 0x009896800000895d */ /* 0x004fea0003900000 */
[----:B------:R-:W2:Y:S02]  /*8990*/  @!P0 SYNCS.PHASECHK.TRANS64 P0, [R0+URZ], R3 ;  /* 0x00000003000085a7 */ /* 0x000ea400080010ff */
[----:B--2---:R-:W-:Y:S05]  /*89a0*/  @!P0 BRA `(.L_x_139) ;  /* 0xfffffffc00f08947 */ /* 0x004fea000383ffff */
[----:B------:R-:W-:Y:S05]  /*89b0*/  BRA `(.L_x_140) ;  /* 0xffffff9800587947 */ /* 0x000fea000383ffff */
.L_x_34:
[----:B------:R-:W-:-:S07]  /*89c0*/  MOV R0, UR4 ;  /* 0x0000000400007c02 */ /* 0x000fce0008000f00 */
.L_x_141:
[----:B-1----:R1:W2:Y:S02]  /*89d0*/  SYNCS.PHASECHK.TRANS64.TRYWAIT P0, [R0+URZ], R3 ;  /* 0x00000003000075a7 */ /* 0x0022a400080011ff */
[----:B--2---:R-:W-:Y:S05]  /*89e0*/  @!P0 NANOSLEEP.SYNCS 0x989680 ;  /* 0x009896800000895d */ /* 0x004fea0003900000 */
[----:B------:R-:W2:Y:S02]  /*89f0*/  @!P0 SYNCS.PHASECHK.TRANS64 P0, [R0+URZ], R3 ;  /* 0x00000003000085a7 */ /* 0x000ea400080010ff */
[----:B--2---:R-:W-:Y:S05]  /*8a00*/  @!P0 BRA `(.L_x_141) ;  /* 0xfffffffc00f08947 */ /* 0x004fea000383ffff */
[----:B------:R-:W-:Y:S05]  /*8a10*/  BRA `(.L_x_142) ;  /* 0xffffff9800647947 */ /* 0x000fea000383ffff */
.L_x_35:
[----:B------:R-:W-:-:S07]  /*8a20*/  MOV R0, UR4 ;  /* 0x0000000400007c02 */ /* 0x000fce0008000f00 */
.L_x_143:
[----:B-1----:R1:W2:Y:S02]  /*8a30*/  SYNCS.PHASECHK.TRANS64.TRYWAIT P0, [R0+URZ], R3 ;  /* 0x00000003000075a7 */ /* 0x0022a400080011ff */
[----:B--2---:R-:W-:Y:S05]  /*8a40*/  @!P0 NANOSLEEP.SYNCS 0x989680 ;  /* 0x009896800000895d */ /* 0x004fea0003900000 */
[----:B------:R-:W2:Y:S02]  /*8a50*/  @!P0 SYNCS.PHASECHK.TRANS64 P0, [R0+URZ], R3 ;  /* 0x00000003000085a7 */ /* 0x000ea400080010ff */
[----:B--2---:R-:W-:Y:S05]  /*8a60*/  @!P0 BRA `(.L_x_143) ;  /* 0xfffffffc00f08947 */ /* 0x004fea000383ffff */
[----:B------:R-:W-:Y:S05]  /*8a70*/  BRA `(.L_x_144) ;  /* 0xffffff9800707947 */ /* 0x000fea000383ffff */
.L_x_36:
[----:B------:R-:W-:-:S07]  /*8a80*/  MOV R0, UR4 ;  /* 0x0000000400007c02 */ /* 0x000fce0008000f00 */
.L_x_145:
[----:B-1----:R1:W2:Y:S02]  /*8a90*/  SYNCS.PHASECHK.TRANS64.TRYWAIT P0, [R0+URZ], R3 ;  /* 0x00000003000075a7 */ /* 0x0022a400080011ff */
[----:B--2---:R-:W-:Y:S05]  /*8aa0*/  @!P0 NANOSLEEP.SYNCS 0x989680 ;  /* 0x009896800000895d */ /* 0x004fea0003900000 */
[----:B------:R-:W2:Y:S02]  /*8ab0*/  @!P0 SYNCS.PHASECHK.TRANS64 P0, [R0+URZ], R3 ;  /* 0x00000003000085a7 */ /* 0x000ea400080010ff */
[----:B--2---:R-:W-:Y:S05]  /*8ac0*/  @!P0 BRA `(.L_x_145) ;  /* 0xfffffffc00f08947 */ /* 0x004fea000383ffff */
[----:B------:R-:W-:Y:S05]  /*8ad0*/  BRA `(.L_x_146) ;  /* 0xffffff98007c7947 */ /* 0x000fea000383ffff */
.L_x_37:
[----:B------:R-:W-:-:S07]  /*8ae0*/  MOV R0, UR4 ;  /* 0x0000000400007c02 */ /* 0x000fce0008000f00 */
.L_x_147:
[----:B-1----:R1:W2:Y:S02]  /*8af0*/  SYNCS.PHASECHK.TRANS64.TRYWAIT P0, [R0+URZ], R3 ;  /* 0x00000003000075a7 */ /* 0x0022a400080011ff */
[----:B--2---:R-:W-:Y:S05]  /*8b00*/  @!P0 NANOSLEEP.SYNCS 0x989680 ;  /* 0x009896800000895d */ /* 0x004fea0003900000 */
[----:B------:R-:W2:Y:S02]  /*8b10*/  @!P0 SYNCS.PHASECHK.TRANS64 P0, [R0+URZ], R3 ;  /* 0x00000003000085a7 */ /* 0x000ea400080010ff */
[----:B--2---:R-:W-:Y:S05]  /*8b20*/  @!P0 BRA `(.L_x_147) ;  /* 0xfffffffc00f08947 */ /* 0x004fea000383ffff */
[----:B------:R-:W-:Y:S05]  /*8b30*/  BRA `(.L_x_148) ;  /* 0xffffff9800887947 */ /* 0x000fea000383ffff */
.L_x_40:
[----:B-1----:R1:W2:Y:S02]  /*8b40*/  SYNCS.PHASECHK.TRANS64.TRYWAIT P0, [R0+URZ+0x130], R9 ;  /* 0x00013009000075a7 */ /* 0x0022a400080011ff */
[----:B--2---:R-:W-:Y:S05]  /*8b50*/  @!P0 NANOSLEEP.SYNCS 0x989680 ;  /* 0x009896800000895d */ /* 0x004fea0003900000 */
[----:B------:R-:W2:Y:S02]  /*8b60*/  @!P0 SYNCS.PHASECHK.TRANS64 P0, [R0+URZ+0x130], R9 ;  /* 0x00013009000085a7 */ /* 0x000ea400080010ff */
[----:B--2---:R-:W-:Y:S05]  /*8b70*/  @!P0 BRA `(.L_x_40) ;  /* 0xfffffffc00f08947 */ /* 0x004fea000383ffff */
[----:B------:R-:W-:Y:S05]  /*8b80*/  BRA `(.L_x_149) ;  /* 0xffffff9800e87947 */ /* 0x000fea000383ffff */
.L_x_41:
[----:B------:R-:W-:-:S07]  /*8b90*/  MOV R0, UR5 ;  /* 0x0000000500007c02 */ /* 0x000fce0008000f00 */
.L_x_150:
[----:B-1----:R1:W2:Y:S02]  /*8ba0*/  SYNCS.PHASECHK.TRANS64.TRYWAIT P0, [R0+URZ+0x100], R11 ;  /* 0x0001000b000075a7 */ /* 0x0022a400080011ff */
[----:B--2---:R-:W-:Y:S05]  /*8bb0*/  @!P0 NANOSLEEP.SYNCS 0x989680 ;  /* 0x009896800000895d */ /* 0x004fea0003900000 */
[----:B------:R-:W2:Y:S02]  /*8bc0*/  @!P0 SYNCS.PHASECHK.TRANS64 P0, [R0+URZ+0x100], R11 ;  /* 0x0001000b000085a7 */ /* 0x000ea400080010ff */
[----:B--2---:R-:W-:Y:S05]  /*8bd0*/  @!P0 BRA `(.L_x_150) ;  /* 0xfffffffc00f08947 */ /* 0x004fea000383ffff */
[----:B------:R-:W-:Y:S05]  /*8be0*/  BRA `(.L_x_151) ;  /* 0xffffff9800f87947 */ /* 0x000fea000383ffff */
.L_x_42:
[----:B-1----:R1:W2:Y:S02]  /*8bf0*/  SYNCS.PHASECHK.TRANS64.TRYWAIT P1, [R0+URZ+0xf0], R9 ;  /* 0x0000f009000075a7 */ /* 0x0022a400080211ff */
[----:B--2---:R-:W-:Y:S05]  /*8c00*/  @!P1 NANOSLEEP.SYNCS 0x989680 ;  /* 0x009896800000995d */ /* 0x004fea0003900000 */
[----:B------:R-:W2:Y:S02]  /*8c10*/  @!P1 SYNCS.PHASECHK.TRANS64 P1, [R0+URZ+0xf0], R9 ;  /* 0x0000f009000095a7 */ /* 0x000ea400080210ff */
[----:B--2---:R-:W-:Y:S05]  /*8c20*/  @!P1 BRA `(.L_x_42) ;  /* 0xfffffffc00f09947 */ /* 0x004fea000383ffff */
[----:B------:R-:W-:Y:S05]  /*8c30*/  BRA `(.L_x_152) ;  /* 0xffffff9c00287947 */ /* 0x000fea000383ffff */
.L_x_45:
[----:B------:R-:W-:-:S07]  /*8c40*/  MOV R0, UR5 ;  /* 0x0000000500007c02 */ /* 0x000fce0008000f00 */
.L_x_153:
[----:B-1----:R1:W2:Y:S02]  /*8c50*/  SYNCS.PHASECHK.TRANS64.TRYWAIT P0, [R0+URZ+0x100], R3 ;  /* 0x00010003000075a7 */ /* 0x0022a400080011ff */
[----:B--2---:R-:W-:Y:S05]  /*8c60*/  @!P0 NANOSLEEP.SYNCS 0x989680 ;  /* 0x009896800000895d */ /* 0x004fea0003900000 */
[----:B------:R-:W2:Y:S02]  /*8c70*/  @!P0 SYNCS.PHASECHK.TRANS64 P0, [R0+URZ+0x100], R3 ;  /* 0x00010003000085a7 */ /* 0x000ea400080010ff */
[----:B--2---:R-:W-:Y:S05]  /*8c80*/  @!P0 BRA `(.L_x_153) ;  /* 0xfffffffc00f08947 */ /* 0x004fea000383ffff */
[----:B------:R-:W-:Y:S05]  /*8c90*/  BRA `(.L_x_44) ;  /* 0xffffff9c007c7947 */ /* 0x000fea000383ffff */
.L_x_52:
[----:B-1----:R1:W2:Y:S02]  /*8ca0*/  SYNCS.PHASECHK.TRANS64.TRYWAIT P1, [R0+URZ+0xf0], R5 ;  /* 0x0000f005000075a7 */ /* 0x0022a400080211ff */
[----:B--2---:R-:W-:Y:S05]  /*8cb0*/  @!P1 NANOSLEEP.SYNCS 0x989680 ;  /* 0x009896800000995d */ /* 0x004fea0003900000 */
[----:B------:R-:W2:Y:S02]  /*8cc0*/  @!P1 SYNCS.PHASECHK.TRANS64 P1, [R0+URZ+0xf0], R5 ;  /* 0x0000f005000095a7 */ /* 0x000ea400080210ff */
[----:B--2---:R-:W-:Y:S05]  /*8cd0*/  @!P1 BRA `(.L_x_52) ;  /* 0xfffffffc00f09947 */ /* 0x004fea000383ffff */
[----:B------:R-:W-:Y:S05]  /*8ce0*/  BRA `(.L_x_154) ;  /* 0xffffffa000d87947 */ /* 0x000fea000383ffff */
.L_x_53:
[----:B------:R-:W-:-:S07]  /*8cf0*/  MOV R3, UR6 ;  /* 0x0000000600037c02 */ /* 0x000fce0008000f00 */
.L_x_155:
[----:B-1----:R1:W2:Y:S02]  /*8d00*/  SYNCS.PHASECHK.TRANS64.TRYWAIT P0, [R3+URZ+0x120], R0 ;  /* 0x00012000030075a7 */ /* 0x0022a400080011ff */
[----:B--2---:R-:W-:Y:S05]  /*8d10*/  @!P0 NANOSLEEP.SYNCS 0x989680 ;  /* 0x009896800000895d */ /* 0x004fea0003900000 */
[----:B------:R-:W2:Y:S02]  /*8d20*/  @!P0 SYNCS.PHASECHK.TRANS64 P0, [R3+URZ+0x120], R0 ;  /* 0x00012000030085a7 */ /* 0x000ea400080010ff */
[----:B--2---:R-:W-:Y:S05]  /*8d30*/  @!P0 BRA `(.L_x_155) ;  /* 0xfffffffc00f08947 */ /* 0x004fea000383ffff */
[----:B------:R-:W-:Y:S05]  /*8d40*/  BRA `(.L_x_156) ;  /* 0xffffffa400107947 */ /* 0x000fea000383ffff */
.L_x_56:
[----:B------:R-:W-:Y:S07]  /*8d50*/  MOV R0, UR5 ;  /* 0x0000000500007c02 */ /* 0x000fee0008000f00 */
.L_x_157:
[----:B-1----:R1:W2:Y:S02]  /*8d60*/  SYNCS.PHASECHK.TRANS64.TRYWAIT P0, [R0+URZ], R3 ;  /* 0x00000003000075a7 */ /* 0x0022a400080011ff */
[----:B--2---:R-:W-:Y:S05]  /*8d70*/  @!P0 NANOSLEEP.SYNCS 0x989680 ;  /* 0x009896800000895d */ /* 0x004fea0003900000 */
[----:B------:R-:W2:Y:S02]  /*8d80*/  @!P0 SYNCS.PHASECHK.TRANS64 P0, [R0+URZ], R3 ;  /* 0x00000003000085a7 */ /* 0x000ea400080010ff */
[----:B--2---:R-:W-:Y:S05]  /*8d90*/  @!P0 BRA `(.L_x_157) ;  /* 0xfffffffc00f08947 */ /* 0x004fea000383ffff */
[----:B------:R-:W-:Y:S05]  /*8da0*/  BRA `(.L_x_55) ;  /* 0xffffffa4002c7947 */ /* 0x000fea000383ffff */
.L_x_59:
[----:B------:R-:W-:-:S07]  /*8db0*/  MOV R0, UR6 ;  /* 0x0000000600007c02 */ /* 0x000fce0008000f00 */
.L_x_158:
[----:B-1----:R1:W2:Y:S02]  /*8dc0*/  SYNCS.PHASECHK.TRANS64.TRYWAIT P0, [R0+URZ], R3 ;  /* 0x00000003000075a7 */ /* 0x0022a400080011ff */
[----:B--2---:R-:W-:Y:S05]  /*8dd0*/  @!P0 NANOSLEEP.SYNCS 0x989680 ;  /* 0x009896800000895d */ /* 0x004fea0003900000 */
[----:B------:R-:W2:Y:S02]  /*8de0*/  @!P0 SYNCS.PHASECHK.TRANS64 P0, [R0+URZ], R3 ;  /* 0x00000003000085a7 */ /* 0x000ea400080010ff */
[----:B--2---:R-:W-:Y:S05]  /*8df0*/  @!P0 BRA `(.L_x_158) ;  /* 0xfffffffc00f08947 */ /* 0x004fea000383ffff */
[----:B------:R-:W-:Y:S05]  /*8e00*/  BRA `(.L_x_159) ;  /* 0xffffffa400f07947 */ /* 0x000fea000383ffff */
.L_x_60:
[----:B------:R-:W-:-:S07]  /*8e10*/  MOV R0, UR7 ;  /* 0x0000000700007c02 */ /* 0x000fce0008000f00 */
.L_x_160:
[----:B-1----:R1:W2:Y:S02]  /*8e20*/  SYNCS.PHASECHK.TRANS64.TRYWAIT P0, [R0+URZ], R3 ;  /* 0x00000003000075a7 */ /* 0x0022a400080011ff */
[----:B--2---:R-:W-:Y:S05]  /*8e30*/  @!P0 NANOSLEEP.SYNCS 0x989680 ;  /* 0x009896800000895d */ /* 0x004fea0003900000 */
[----:B------:R-:W2:Y:S02]  /*8e40*/  @!P0 SYNCS.PHASECHK.TRANS64 P0, [R0+URZ], R3 ;  /* 0x00000003000085a7 */ /* 0x000ea400080010ff */
[----:B--2---:R-:W-:Y:S05]  /*8e50*/  @!P0 BRA `(.L_x_160) ;  /* 0xfffffffc00f08947 */ /* 0x004fea000383ffff */
[----:B------:R-:W-:Y:S05]  /*8e60*/  BRA `(.L_x_161) ;  /* 0xffffffa400fc7947 */ /* 0x000fea000383ffff */
.L_x_65:
[----:B--2---:R2:W4:Y:S02]  /*8e70*/  SYNCS.PHASECHK.TRANS64.TRYWAIT P0, [R0+URZ+0xf0], R3 ;  /* 0x0000f003000075a7 */ /* 0x00452400080011ff */
[----:B----4-:R-:W-:Y:S05]  /*8e80*/  @!P0 NANOSLEEP.SYNCS 0x989680 ;  /* 0x009896800000895d */ /* 0x010fea0003900000 */
[----:B------:R-:W4:Y:S02]  /*8e90*/  @!P0 SYNCS.PHASECHK.TRANS64 P0, [R0+URZ+0xf0], R3 ;  /* 0x0000f003000085a7 */ /* 0x000f2400080010ff */
[----:B----4-:R-:W-:Y:S05]  /*8ea0*/  @!P0 BRA `(.L_x_65) ;  /* 0xfffffffc00f08947 */ /* 0x010fea000383ffff */
[----:B------:R-:W-:Y:S05]  /*8eb0*/  BRA `(.L_x_162) ;  /* 0xffffffa800fc7947 */ /* 0x000fea000383ffff */
.L_x_68:
[----:B------:R-:W-:Y:S07]  /*8ec0*/  MOV R0, UR4 ;  /* 0x0000000400007c02 */ /* 0x000fee0008000f00 */
.L_x_163:
[----:B--2---:R2:W3:Y:S02]  /*8ed0*/  SYNCS.PHASECHK.TRANS64.TRYWAIT P0, [R0+URZ+0xe8], R3 ;  /* 0x0000e803000075a7 */ /* 0x0044e400080011ff */
[----:B---3--:R-:W-:Y:S05]  /*8ee0*/  @!P0 NANOSLEEP.SYNCS 0x989680 ;  /* 0x009896800000895d */ /* 0x008fea0003900000 */
[----:B------:R-:W3:Y:S02]  /*8ef0*/  @!P0 SYNCS.PHASECHK.TRANS64 P0, [R0+URZ+0xe8], R3 ;  /* 0x0000e803000085a7 */ /* 0x000ee400080010ff */
[----:B---3--:R-:W-:Y:S05]  /*8f00*/  @!P0 BRA `(.L_x_163) ;  /* 0xfffffffc00f08947 */ /* 0x008fea000383ffff */
[----:B------:R-:W-:Y:S05]  /*8f10*/  BRA `(.L_x_67) ;  /* 0xffffffac00dc7947 */ /* 0x000fea000383ffff */
.L_x_71:
[----:B------:R-:W-:Y:S07]  /*8f20*/  MOV R0, UR4 ;  /* 0x0000000400007c02 */ /* 0x000fee0008000f00 */
.L_x_164:
[----:B-1----:R1:W2:Y:S02]  /*8f30*/  SYNCS.PHASECHK.TRANS64.TRYWAIT P0, [R0+URZ+0xc0], R11 ;  /* 0x0000c00b000075a7 */ /* 0x0022a400080011ff */
[----:B--2---:R-:W-:Y:S05]  /*8f40*/  @!P0 NANOSLEEP.SYNCS 0x989680 ;  /* 0x009896800000895d */ /* 0x004fea0003900000 */
[----:B------:R-:W2:Y:S02]  /*8f50*/  @!P0 SYNCS.PHASECHK.TRANS64 P0, [R0+URZ+0xc0], R11 ;  /* 0x0000c00b000085a7 */ /* 0x000ea400080010ff */
[----:B--2---:R-:W-:Y:S05]  /*8f60*/  @!P0 BRA `(.L_x_164) ;  /* 0xfffffffc00f08947 */ /* 0x004fea000383ffff */
[----:B------:R-:W-:Y:S05]  /*8f70*/  BRA `(.L_x_165) ;  /* 0xffffffb000547947 */ /* 0x000fea000383ffff */
.L_x_72:
[----:B------:R-:W-:Y:S07]  /*8f80*/  MOV R0, UR4 ;  /* 0x0000000400007c02 */ /* 0x000fee0008000f00 */
.L_x_166:
[----:B-1----:R1:W2:Y:S02]  /*8f90*/  SYNCS.PHASECHK.TRANS64.TRYWAIT P0, [R0+URZ+0xc8], R11 ;  /* 0x0000c80b000075a7 */ /* 0x0022a400080011ff */
[----:B--2---:R-:W-:Y:S05]  /*8fa0*/  @!P0 NANOSLEEP.SYNCS 0x989680 ;  /* 0x009896800000895d */ /* 0x004fea0003900000 */
[----:B------:R-:W2:Y:S02]  /*8fb0*/  @!P0 SYNCS.PHASECHK.TRANS64 P0, [R0+URZ+0xc8], R11 ;  /* 0x0000c80b000085a7 */ /* 0x000ea400080010ff */
[----:B--2---:R-:W-:Y:S05]  /*8fc0*/  @!P0 BRA `(.L_x_166) ;  /* 0xfffffffc00f08947 */ /* 0x004fea000383ffff */
[----:B------:R-:W-:Y:S05]  /*8fd0*/  BRA `(.L_x_167) ;  /* 0xffffffb000e47947 */ /* 0x000fea000383ffff */
.L_x_73:
[----:B------:R-:W-:Y:S07]  /*8fe0*/  MOV R0, UR4 ;  /* 0x0000000400007c02 */ /* 0x000fee0008000f00 */
.L_x_168:
[----:B-1----:R1:W2:Y:S02]  /*8ff0*/  SYNCS.PHASECHK.TRANS64.TRYWAIT P0, [R0+URZ+0xd0], R11 ;  /* 0x0000d00b000075a7 */ /* 0x0022a400080011ff */
[----:B--2---:R-:W-:Y:S05]  /*9000*/  @!P0 NANOSLEEP.SYNCS 0x989680 ;  /* 0x009896800000895d */ /* 0x004fea0003900000 */
[----:B------:R-:W2:Y:S02]  /*9010*/  @!P0 SYNCS.PHASECHK.TRANS64 P0, [R0+URZ+0xd0], R11 ;  /* 0x0000d00b000085a7 */ /* 0x000ea400080010ff */
[----:B--2---:R-:W-:Y:S05]  /*9020*/  @!P0 BRA `(.L_x_168) ;  /* 0xfffffffc00f08947 */ /* 0x004fea000383ffff */
[----:B------:R-:W-:Y:S05]  /*9030*/  BRA `(.L_x_169) ;  /* 0xffffffb4007c7947 */ /* 0x000fea000383ffff */
.L_x_74:
[----:B------:R-:W-:Y:S07]  /*9040*/  MOV R0, UR4 ;  /* 0x0000000400007c02 */ /* 0x000fee0008000f00 */
.L_x_170:
[----:B-1----:R1:W2:Y:S02]  /*9050*/  SYNCS.PHASECHK.TRANS64.TRYWAIT P0, [R0+URZ+0xd8], R11 ;  /* 0x0000d80b000075a7 */ /* 0x0022a400080011ff */
[----:B--2---:R-:W-:Y:S05]  /*9060*/  @!P0 NANOSLEEP.SYNCS 0x989680 ;  /* 0x009896800000895d */ /* 0x004fea0003900000 */
[----:B------:R-:W2:Y:S02]  /*9070*/  @!P0 SYNCS.PHASECHK.TRANS64 P0, [R0+URZ+0xd8], R11 ;  /* 0x0000d80b000085a7 */ /* 0x000ea400080010ff */
[----:B--2---:R-:W-:Y:S05]  /*9080*/  @!P0 BRA `(.L_x_170) ;  /* 0xfffffffc00f08947 */ /* 0x004fea000383ffff */
[----:B------:R-:W-:Y:S05]  /*9090*/  BRA `(.L_x_171) ;  /* 0xffffffb800547947 */ /* 0x000fea000383ffff */
.L_x_76:
[----:B------:R-:W-:-:S07]  /*90a0*/  MOV R0, UR4 ;  /* 0x0000000400007c02 */ /* 0x000fce0008000f00 */
.L_x_172:
[----:B-1----:R1:W2:Y:S02]  /*90b0*/  SYNCS.PHASECHK.TRANS64.TRYWAIT P0, [R0+URZ+0xc0], R3 ;  /* 0x0000c003000075a7 */ /* 0x0022a400080011ff */
[----:B--2---:R-:W-:Y:S05]  /*90c0*/  @!P0 NANOSLEEP.SYNCS 0x989680 ;  /* 0x009896800000895d */ /* 0x004fea0003900000 */
[----:B------:R-:W2:Y:S02]  /*90d0*/  @!P0 SYNCS.PHASECHK.TRANS64 P0, [R0+URZ+0xc0], R3 ;  /* 0x0000c003000085a7 */ /* 0x000ea400080010ff */
[----:B--2---:R-:W-:Y:S05]  /*90e0*/  @!P0 BRA `(.L_x_172) ;  /* 0xfffffffc00f08947 */ /* 0x004fea000383ffff */
[----:B------:R-:W-:Y:S05]  /*90f0*/  BRA `(.L_x_173) ;  /* 0xffffffbc00187947 */ /* 0x000fea000383ffff */
.L_x_77:
[----:B-1----:R-:W-:-:S07]  /*9100*/  MOV R0, UR4 ;  /* 0x0000000400007c02 */ /* 0x002fce0008000f00 */
.L_x_174:
[----:B-1----:R1:W2:Y:S02]  /*9110*/  SYNCS.PHASECHK.TRANS64.TRYWAIT P0, [R0+URZ+0xc8], R3 ;  /* 0x0000c803000075a7 */ /* 0x0022a400080011ff */
[----:B--2---:R-:W-:Y:S05]  /*9120*/  @!P0 NANOSLEEP.SYNCS 0x989680 ;  /* 0x009896800000895d */ /* 0x004fea0003900000 */
[----:B------:R-:W2:Y:S02]  /*9130*/  @!P0 SYNCS.PHASECHK.TRANS64 P0, [R0+URZ+0xc8], R3 ;  /* 0x0000c803000085a7 */ /* 0x000ea400080010ff */
[----:B--2---:R-:W-:Y:S05]  /*9140*/  @!P0 BRA `(.L_x_174) ;  /* 0xfffffffc00f08947 */ /* 0x004fea000383ffff */
[----:B------:R-:W-:Y:S05]  /*9150*/  BRA `(.L_x_175) ;  /* 0xffffffbc00087947 */ /* 0x000fea000383ffff */
.L_x_78:
[----:B-1----:R-:W-:-:S07]  /*9160*/  MOV R0, UR4 ;  /* 0x0000000400007c02 */ /* 0x002fce0008000f00 */
.L_x_176:
[----:B-1----:R1:W2:Y:S02]  /*9170*/  SYNCS.PHASECHK.TRANS64.TRYWAIT P0, [R0+URZ+0xd0], R3 ;  /* 0x0000d003000075a7 */ /* 0x0022a400080011ff */
[----:B--2---:R-:W-:Y:S05]  /*9180*/  @!P0 NANOSLEEP.SYNCS 0x989680 ;  /* 0x009896800000895d */ /* 0x004fea0003900000 */
[----:B------:R-:W2:Y:S02]  /*9190*/  @!P0 SYNCS.PHASECHK.TRANS64 P0, [R0+URZ+0xd0], R3 ;  /* 0x0000d003000085a7 */ /* 0x000ea400080010ff */
[----:B--2---:R-:W-:Y:S05]  /*91a0*/  @!P0 BRA `(.L_x_176) ;  /* 0xfffffffc00f08947 */ /* 0x004fea000383ffff */
[----:B------:R-:W-:Y:S05]  /*91b0*/  BRA `(.L_x_177) ;  /* 0xffffffb800f87947 */ /* 0x000fea000383ffff */
.L_x_80:
[----:B--2---:R2:W4:Y:S02]  /*91c0*/  SYNCS.PHASECHK.TRANS64.TRYWAIT P0, [R0+URZ+0xf0], R3 ;  /* 0x0000f003000075a7 */ /* 0x00452400080011ff */
[----:B----4-:R-:W-:Y:S05]  /*91d0*/  @!P0 NANOSLEEP.SYNCS 0x989680 ;  /* 0x009896800000895d */ /* 0x010fea0003900000 */
[----:B------:R-:W4:Y:S02]  /*91e0*/  @!P0 SYNCS.PHASECHK.TRANS64 P0, [R0+URZ+0xf0], R3 ;  /* 0x0000f003000085a7 */ /* 0x000f2400080010ff */
[----:B----4-:R-:W-:Y:S05]  /*91f0*/  @!P0 BRA `(.L_x_80) ;  /* 0xfffffffc00f08947 */ /* 0x010fea000383ffff */
[----:B------:R-:W-:Y:S05]  /*9200*/  BRA `(.L_x_178) ;  /* 0xffffffbc00b47947 */ /* 0x000fea000383ffff */
.L_x_91:
[----:B-1----:R-:W-:Y:S04]  /*9210*/  MOV R3, UR48 ;  /* 0x0000003000037c02 */ /* 0x002fe80008000f00 */
[----:B------:R1:W3:Y:S03]  /*9220*/  SYNCS.PHASECHK.TRANS64.TRYWAIT P1, [R3+URZ+0xa0], R4 ;  /* 0x0000a004030075a7 */ /* 0x0002e600080211ff */
[----:B---3--:R-:W-:Y:S05]  /*9230*/  @!P1 NANOSLEEP.SYNCS 0x989680 ;  /* 0x009896800000995d */ /* 0x008fea0003900000 */
[----:B------:R-:W3:Y:S02]  /*9240*/  @!P1 SYNCS.PHASECHK.TRANS64 P1, [R3+URZ+0xa0], R4 ;  /* 0x0000a004030095a7 */ /* 0x000ee400080210ff */
[----:B---3--:R-:W-:Y:S05]  /*9250*/  @!P1 BRA `(.L_x_91) ;  /* 0xfffffffc00ec9947 */ /* 0x008fea000383ffff */
[----:B------:R-:W-:Y:S05]  /*9260*/  BRA `(.L_x_90) ;  /* 0xffffffc800c47947 */ /* 0x000fea000383ffff */
.L_x_93:
[----:B-1----:R1:W4:Y:S02]  /*9270*/  SYNCS.PHASECHK.TRANS64.TRYWAIT P0, [R79+URZ+0x110], R0 ;  /* 0x000110004f0075a7 */ /* 0x00232400080011ff */
[----:B----4-:R-:W-:Y:S05]  /*9280*/  @!P0 NANOSLEEP.SYNCS 0x989680 ;  /* 0x009896800000895d */ /* 0x010fea0003900000 */
[----:B------:R-:W4:Y:S02]  /*9290*/  @!P0 SYNCS.PHASECHK.TRANS64 P0, [R79+URZ+0x110], R0 ;  /* 0x000110004f0085a7 */ /* 0x000f2400080010ff */
[----:B----4-:R-:W-:Y:S05]  /*92a0*/  @!P0 BRA `(.L_x_93) ;  /* 0xfffffffc00f08947 */ /* 0x010fea000383ffff */
[----:B------:R-:W-:Y:S05]  /*92b0*/  BRA `(.L_x_92) ;  /* 0xffffffcc001c7947 */ /* 0x000fea000383ffff */
.L_x_102:
[----:B-1----:R1:W2:Y:S02]  /*92c0*/  SYNCS.PHASECHK.TRANS64.TRYWAIT P0, [R3+URZ+0xa0], R0 ;  /* 0x0000a000030075a7 */ /* 0x0022a400080011ff */
[----:B--2---:R-:W-:Y:S05]  /*92d0*/  @!P0 NANOSLEEP.SYNCS 0x989680 ;  /* 0x009896800000895d */ /* 0x004fea0003900000 */
[----:B------:R-:W2:Y:S02]  /*92e0*/  @!P0 SYNCS.PHASECHK.TRANS64 P0, [R3+URZ+0xa0], R0 ;  /* 0x0000a000030085a7 */ /* 0x000ea400080010ff */
[----:B--2---:R-:W-:Y:S05]  /*92f0*/  @!P0 BRA `(.L_x_102) ;  /* 0xfffffffc00f08947 */ /* 0x004fea000383ffff */
[----:B------:R-:W-:Y:S05]  /*9300*/  BRA `(.L_x_101) ;  /* 0xffffffd400187947 */ /* 0x000fea000383ffff */
.L_x_110:
[----:B-1----:R1:W2:Y:S02]  /*9310*/  SYNCS.PHASECHK.TRANS64.TRYWAIT P0, [R3+URZ+0xa0], R6 ;  /* 0x0000a006030075a7 */ /* 0x0022a400080011ff */
[----:B--2---:R-:W-:Y:S05]  /*9320*/  @!P0 NANOSLEEP.SYNCS 0x989680 ;  /* 0x009896800000895d */ /* 0x004fea0003900000 */
[----:B------:R-:W2:Y:S02]  /*9330*/  @!P0 SYNCS.PHASECHK.TRANS64 P0, [R3+URZ+0xa0], R6 ;  /* 0x0000a006030085a7 */ /* 0x000ea400080010ff */
[----:B--2---:R-:W-:Y:S05]  /*9340*/  @!P0 BRA `(.L_x_110) ;  /* 0xfffffffc00f08947 */ /* 0x004fea000383ffff */
[----:B------:R-:W-:Y:S05]  /*9350*/  BRA `(.L_x_109) ;  /* 0xffffffdc00787947 */ /* 0x000fea000383ffff */
.L_x_118:
[----:B-1----:R1:W2:Y:S02]  /*9360*/  SYNCS.PHASECHK.TRANS64.TRYWAIT P0, [R20+URZ+0xa0], R3 ;  /* 0x0000a003140075a7 */ /* 0x0022a400080011ff */
[----:B--2---:R-:W-:Y:S05]  /*9370*/  @!P0 NANOSLEEP.SYNCS 0x989680 ;  /* 0x009896800000895d */ /* 0x004fea0003900000 */
[----:B------:R-:W2:Y:S02]  /*9380*/  @!P0 SYNCS.PHASECHK.TRANS64 P0, [R20+URZ+0xa0], R3 ;  /* 0x0000a003140085a7 */ /* 0x000ea400080010ff */
[----:B--2---:R-:W-:Y:S05]  /*9390*/  @!P0 BRA `(.L_x_118) ;  /* 0xfffffffc00f08947 */ /* 0x004fea000383ffff */
[----:B------:R-:W-:Y:S05]  /*93a0*/  BRA `(.L_x_117) ;  /* 0xffffffe400d87947 */ /* 0x000fea000383ffff */
        .weak           $__internal_0_$__cuda_sm10x_tcgen05_guardrail_trap_col_being_dealloced_not_returned_by_alloc
        .type           $__internal_0_$__cuda_sm10x_tcgen05_guardrail_trap_col_being_dealloced_not_returned_by_alloc,@function
        .size           $__internal_0_$__cuda_sm10x_tcgen05_guardrail_trap_col_being_dealloced_not_returned_by_alloc,($__internal_1_$__cuda_sm10x_tcgen05_guardrail_trap_phase_invalid_during_alloc - $__internal_0_$__cuda_sm10x_tcgen05_guardrail_trap_col_being_dealloced_not_returned_by_alloc)
$__internal_0_$__cuda_sm10x_tcgen05_guardrail_trap_col_being_dealloced_not_returned_by_alloc:
[----:B------:R-:W-:Y:S05]  /*93b0*/  BPT.TRAP 0x1 ;  /* 0x000000040000795c */ /* 0x000fea0000300000 */
[----:B------:R-:W-:-:S04]  /*93c0*/  HFMA2 R3, -RZ, RZ, 0, 0 ;  /* 0x00000000ff037431 */ /* 0x000fc800000001ff */
[----:B------:R-:W-:Y:S05]  /*93d0*/  RET.REL.NODEC R2 `(_ZN7cutlass13device_kernelINS_4gemm6kernel13GemmUniversalIN4cute5tupleIJiiiiEEENS1_10collective13CollectiveMmaINS1_41MainloopSm100TmaUmmaWarpSpecializedSparseILi10ELi2ELi2ENS5_IJNS4_1CILi1EEESB_SB_EEEEENS5_IJNSA_ILi128EEENSA_ILi64EEESE_EEENS_12float_e4m3_tENS5_IJNS4_6LayoutINS5_IJiNS5_IJNSA_ILi2EEEiEEEiEEENS5_IJlNS5_IJSB_SJ_EEElEEEEENSI_INS5_IJNS5_IJSE_iEEESP_iEEENS5_IJNS5_IJSE_NSA_ILi16384EEEEEENS5_IJSB_lEEElEEEEEEEESH_NS5_IJlSB_lEEENS4_8TiledMMAINS4_8MMA_AtomIJNS4_26SM100_MMA_F8F6F4_SS_SPARSEISH_SH_fLi128ELi64ELNS4_4UMMA5MajorE0ELS12_0ELNS11_7ScaleInE0ELS13_0EEEEEENSI_ISC_NS5_IJNSA_ILi0EEES16_S16_EEEEENS5_IJNS4_10UnderscoreES19_S19_EEEEENS4_13SM90_TMA_LOADENS4_14ComposedLayoutINS4_7SwizzleILi2ELi4ELi3EEENS4_25smem_sparse_ptr_flag_bitsILi2ELi8EEENSI_INS5_IJNS5_IJSB_NSA_ILi8EEEEEENS5_IJSJ_SF_EEEEEENS5_IJNS5_IJS16_SE_EEESM_EEEEEEEvNS4_8identityES1C_NS1D_INS1E_ILi3ELi4ELi3EEENS4_18smem_ptr_flag_bitsILi8EEENSI_INS5_IJS1I_SE_EEENS5_IJSE_SB_EEEEEEEvS1Q_EENS_8epilogue10collective18CollectiveEpilogueINS1Z_23Sm100TmaWarpSpecializedILi4ELi2ELi16ELb1ELb0EEEJSG_NS5_IJNSI_ISE_SB_EENSI_INSA_ILi16EEESB_EEEEEfNS5_IJSB_llEEEfS28_NS1Z_6fusion15FusionCallbacksIS23_NS29_17LinearCombinationIffffLNS_15FloatRoundStyleE2EEESG_S27_JEEENS4_5SM1004TMEM4LOAD26SM100_TMEM_LOAD_32dp32b16xES1C_NS1D_INS1E_ILi2ELi5ELi2EEENS1S_ILi32EEENSI_INS5_IJNSA_ILi32EEENSA_ILi4EEEEEENS5_IJSB_S2L_EEEEEEENS4_39AutoVectorizingCopyWithAssumedAlignmentILi128EEENS4_14SM90_TMA_STOREES2Q_S2S_S2S_EEEvvEEEEvNT_6ParamsE) ;  /* 0xffffff6c02087950 */ /* 0x000fea0003c3ffff */
        .weak           $__internal_1_$__cuda_sm10x_tcgen05_guardrail_trap_phase_invalid_during_alloc
        .type           $__internal_1_$__cuda_sm10x_tcgen05_guardrail_trap_phase_invalid_during_alloc,@function
        .size           $__internal_1_$__cuda_sm10x_tcgen05_guardrail_trap_phase_invalid_during_alloc,($__internal_2_$__cuda_sm10x_tcgen05_guardrail_trap_unallocated_columns_being_dealloced - $__internal_1_$__cuda_sm10x_tcgen05_guardrail_trap_phase_invalid_during_alloc)
$__internal_1_$__cuda_sm10x_tcgen05_guardrail_trap_phase_invalid_during_alloc:
[----:B------:R-:W-:Y:S05]  /*93e0*/  BPT.TRAP 0x1 ;  /* 0x000000040000795c */ /* 0x000fea0000300000 */
[----:B------:R-:W-:-:S04]  /*93f0*/  MOV R3, 0x0 ;  /* 0x0000000000037802 */ /* 0x000fc80000000f00 */
[----:B------:R-:W-:Y:S05]  /*9400*/  RET.REL.NODEC R2 `(_ZN7cutlass13device_kernelINS_4gemm6kernel13GemmUniversalIN4cute5tupleIJiiiiEEENS1_10collective13CollectiveMmaINS1_41MainloopSm100TmaUmmaWarpSpecializedSparseILi10ELi2ELi2ENS5_IJNS4_1CILi1EEESB_SB_EEEEENS5_IJNSA_ILi128EEENSA_ILi64EEESE_EEENS_12float_e4m3_tENS5_IJNS4_6LayoutINS5_IJiNS5_IJNSA_ILi2EEEiEEEiEEENS5_IJlNS5_IJSB_SJ_EEElEEEEENSI_INS5_IJNS5_IJSE_iEEESP_iEEENS5_IJNS5_IJSE_NSA_ILi16384EEEEEENS5_IJSB_lEEElEEEEEEEESH_NS5_IJlSB_lEEENS4_8TiledMMAINS4_8MMA_AtomIJNS4_26SM100_MMA_F8F6F4_SS_SPARSEISH_SH_fLi128ELi64ELNS4_4UMMA5MajorE0ELS12_0ELNS11_7ScaleInE0ELS13_0EEEEEENSI_ISC_NS5_IJNSA_ILi0EEES16_S16_EEEEENS5_IJNS4_10UnderscoreES19_S19_EEEEENS4_13SM90_TMA_LOADENS4_14ComposedLayoutINS4_7SwizzleILi2ELi4ELi3EEENS4_25smem_sparse_ptr_flag_bitsILi2ELi8EEENSI_INS5_IJNS5_IJSB_NSA_ILi8EEEEEENS5_IJSJ_SF_EEEEEENS5_IJNS5_IJS16_SE_EEESM_EEEEEEEvNS4_8identityES1C_NS1D_INS1E_ILi3ELi4ELi3EEENS4_18smem_ptr_flag_bitsILi8EEENSI_INS5_IJS1I_SE_EEENS5_IJSE_SB_EEEEEEEvS1Q_EENS_8epilogue10collective18CollectiveEpilogueINS1Z_23Sm100TmaWarpSpecializedILi4ELi2ELi16ELb1ELb0EEEJSG_NS5_IJNSI_ISE_SB_EENSI_INSA_ILi16EEESB_EEEEEfNS5_IJSB_llEEEfS28_NS1Z_6fusion15FusionCallbacksIS23_NS29_17LinearCombinationIffffLNS_15FloatRoundStyleE2EEESG_S27_JEEENS4_5SM1004TMEM4LOAD26SM100_TMEM_LOAD_32dp32b16xES1C_NS1D_INS1E_ILi2ELi5ELi2EEENS1S_ILi32EEENSI_INS5_IJNSA_ILi32EEENSA_ILi4EEEEEENS5_IJSB_S2L_EEEEEEENS4_39AutoVectorizingCopyWithAssumedAlignmentILi128EEENS4_14SM90_TMA_STOREES2Q_S2S_S2S_EEEvvEEEEvNT_6ParamsE) ;  /* 0xffffff6802fc7950 */ /* 0x000fea0003c3ffff */
        .weak           $__internal_2_$__cuda_sm10x_tcgen05_guardrail_trap_unallocated_columns_being_dealloced
        .type           $__internal_2_$__cuda_sm10x_tcgen05_guardrail_trap_unallocated_columns_being_dealloced,@function
        .size           $__internal_2_$__cuda_sm10x_tcgen05_guardrail_trap_unallocated_columns_being_dealloced,(.L_x_180 - $__internal_2_$__cuda_sm10x_tcgen05_guardrail_trap_unallocated_columns_being_dealloced)
$__internal_2_$__cuda_sm10x_tcgen05_guardrail_trap_unallocated_columns_being_dealloced:
[----:B------:R-:W-:Y:S05]  /*9410*/  BPT.TRAP 0x1 ;  /* 0x000000040000795c */ /* 0x000fea0000300000 */
[----:B------:R-:W-:-:S04]  /*9420*/  HFMA2 R3, -RZ, RZ, 0, 0 ;  /* 0x00000000ff037431 */ /* 0x000fc800000001ff */
[----:B------:R-:W-:Y:S05]  /*9430*/  RET.REL.NODEC R2 `(_ZN7cutlass13device_kernelINS_4gemm6kernel13GemmUniversalIN4cute5tupleIJiiiiEEENS1_10collective13CollectiveMmaINS1_41MainloopSm100TmaUmmaWarpSpecializedSparseILi10ELi2ELi2ENS5_IJNS4_1CILi1EEESB_SB_EEEEENS5_IJNSA_ILi128EEENSA_ILi64EEESE_EEENS_12float_e4m3_tENS5_IJNS4_6LayoutINS5_IJiNS5_IJNSA_ILi2EEEiEEEiEEENS5_IJlNS5_IJSB_SJ_EEElEEEEENSI_INS5_IJNS5_IJSE_iEEESP_iEEENS5_IJNS5_IJSE_NSA_ILi16384EEEEEENS5_IJSB_lEEElEEEEEEEESH_NS5_IJlSB_lEEENS4_8TiledMMAINS4_8MMA_AtomIJNS4_26SM100_MMA_F8F6F4_SS_SPARSEISH_SH_fLi128ELi64ELNS4_4UMMA5MajorE0ELS12_0ELNS11_7ScaleInE0ELS13_0EEEEEENSI_ISC_NS5_IJNSA_ILi0EEES16_S16_EEEEENS5_IJNS4_10UnderscoreES19_S19_EEEEENS4_13SM90_TMA_LOADENS4_14ComposedLayoutINS4_7SwizzleILi2ELi4ELi3EEENS4_25smem_sparse_ptr_flag_bitsILi2ELi8EEENSI_INS5_IJNS5_IJSB_NSA_ILi8EEEEEENS5_IJSJ_SF_EEEEEENS5_IJNS5_IJS16_SE_EEESM_EEEEEEEvNS4_8identityES1C_NS1D_INS1E_ILi3ELi4ELi3EEENS4_18smem_ptr_flag_bitsILi8EEENSI_INS5_IJS1I_SE_EEENS5_IJSE_SB_EEEEEEEvS1Q_EENS_8epilogue10collective18CollectiveEpilogueINS1Z_23Sm100TmaWarpSpecializedILi4ELi2ELi16ELb1ELb0EEEJSG_NS5_IJNSI_ISE_SB_EENSI_INSA_ILi16EEESB_EEEEEfNS5_IJSB_llEEEfS28_NS1Z_6fusion15FusionCallbacksIS23_NS29_17LinearCombinationIffffLNS_15FloatRoundStyleE2EEESG_S27_JEEENS4_5SM1004TMEM4LOAD26SM100_TMEM_LOAD_32dp32b16xES1C_NS1D_INS1E_ILi2ELi5ELi2EEENS1S_ILi32EEENSI_INS5_IJNSA_ILi32EEENSA_ILi4EEEEEENS5_IJSB_S2L_EEEEEEENS4_39AutoVectorizingCopyWithAssumedAlignmentILi128EEENS4_14SM90_TMA_STOREES2Q_S2S_S2S_EEEvvEEEEvNT_6ParamsE) ;  /* 0xffffff6802f07950 */ /* 0x000fea0003c3ffff */
.L_x_179:
[----:B------:R-:W-:-:S00]  /*9440*/  BRA `(.L_x_179) ;  /* 0xfffffffc00fc7947 */ /* 0x000fc0000383ffff */
[----:B------:R-:W-:-:S00]  /*9450*/  NOP ;  /* 0x0000000000007918 */ /* 0x000fc00000000000 */
        /* <DEDUP_REMOVED lines=10> */
.L_x_180:


//--------------------- .nv.global.init           --------------------------
	.section	.nv.global.init,"aw",@progbits
.nv.global.init:
	.type		$str$27,@object
	.size		$str$27,($str$28 - $str$27)
$str$27:
        /*0000*/ 	.byte	0x28, 0x61, 0x64, 0x64, 0x72, 0x65, 0x73, 0x73, 0x20, 0x26, 0x20, 0x6d, 0x61, 0x73, 0x6b, 0x29
        /*0010*/ 	.byte	0x20, 0x3d, 0x3d, 0x20, 0x30, 0x00
	.type		$str$28,@object
	.size		$str$28,($str$26 - $str$28)
$str$28:
        /*0016*/ 	.byte	0x2f, 0x74, 0x6d, 0x70, 0x2f, 0x63, 0x75, 0x74, 0x6c, 0x61, 0x73, 0x73, 0x5f, 0x73, 0x77, 0x65
        /*0026*/ 	.byte	0x65, 0x70, 0x5f, 0x73, 0x72, 0x63, 0x2f, 0x69, 0x6e, 0x63, 0x6c, 0x75, 0x64, 0x65, 0x2f, 0x63
        /*0036*/ 	.byte	0x75, 0x74, 0x65, 0x2f, 0x70, 0x6f, 0x69, 0x6e, 0x74, 0x65, 0x72, 0x5f, 0x66, 0x6c, 0x61, 0x67
        /*0046*/ 	.byte	0x67, 0x65, 0x64, 0x2e, 0x68, 0x70, 0x70, 0x00
	.type		$str$26,@object
	.size		$str$26,($str$25 - $str$26)
$str$26:
        /*004e*/ 	.byte	0x2f, 0x74, 0x6d, 0x70, 0x2f, 0x63, 0x75, 0x74, 0x6c, 0x61, 0x73, 0x73, 0x5f, 0x73, 0x77, 0x65
        /*005e*/ 	.byte	0x65, 0x70, 0x5f, 0x73, 0x72, 0x63, 0x2f, 0x69, 0x6e, 0x63, 0x6c, 0x75, 0x64, 0x65, 0x2f, 0x63
        /*006e*/ 	.byte	0x75, 0x74, 0x65, 0x2f, 0x61, 0x74, 0x6f, 0x6d, 0x2f, 0x63, 0x6f, 0x70, 0x79, 0x5f, 0x74, 0x72
        /*007e*/ 	.byte	0x61, 0x69, 0x74, 0x73, 0x5f, 0x73, 0x6d, 0x31, 0x30, 0x30, 0x2e, 0x68, 0x70, 0x70, 0x00
	.type		$str$25,@object
	.size		$str$25,(__unnamed_1 - $str$25)
$str$25:
        /*008d*/ 	.byte	0x28, 0x28, 0x75, 0x69, 0x6e, 0x74, 0x33, 0x32, 0x5f, 0x74, 0x28, 0x74, 0x68, 0x72, 0x65, 0x61
        /*009d*/ 	.byte	0x64, 0x49, 0x64, 0x78, 0x2e, 0x78, 0x29, 0x20, 0x2f, 0x20, 0x33, 0x32, 0x29, 0x20, 0x25, 0x20
        /*00ad*/ 	.byte	0x34, 0x29, 0x20, 0x3d, 0x3d, 0x20, 0x28, 0x28, 0x28, 0x74, 0x6d, 0x65, 0x6d, 0x5f, 0x61, 0x64
        /*00bd*/ 	.byte	0x64, 0x72, 0x20, 0x3e, 0x3e, 0x20, 0x31, 0x36, 0x29, 0x20, 0x2f, 0x20, 0x33, 0x32, 0x29, 0x20
        /*00cd*/ 	.byte	0x25, 0x20, 0x34, 0x29, 0x00
	.type		__unnamed_1,@object
	.size		__unnamed_1,(__unnamed_2 - __unnamed_1)
__unnamed_1:
        /*00d2*/ 	.byte	0x61, 0x75, 0x74, 0x6f, 0x20, 0x63, 0x75, 0x74, 0x65, 0x3a, 0x3a, 0x61, 0x73, 0x5f, 0x70, 0x6f
        /* <DEDUP_REMOVED lines=23> */
        /*0252*/ 	.byte	0x3a, 0x43, 0x3c, 0x32, 0x30, 0x34, 0x38, 0x3e, 0x3e, 0x3e, 0x3e, 0x5d, 0x00
	.type		__unnamed_2,@object
	.size		__unnamed_2,(.L_2 - __unnamed_2)
__unnamed_2:
        /* <DEDUP_REMOVED lines=42> */
        /*04ff*/ 	.byte	0x3e, 0x5d, 0x00
.L_2:


//--------------------- .nv.shared._ZN7cutlass13device_kernelINS_4gemm6kernel13GemmUniversalIN4cute5tupleIJiiiiEEENS1_10collective13CollectiveMmaINS1_41MainloopSm100TmaUmmaWarpSpecializedSparseILi10ELi2ELi2ENS5_IJNS4_1CILi1EEESB_SB_EEEEENS5_IJNSA_ILi128EEENSA_ILi64EEESE_EEENS_12float_e4m3_tENS5_IJNS4_6LayoutINS5_IJiNS5_IJNSA_ILi2EEEiEEEiEEENS5_IJlNS5_IJSB_SJ_EEElEEEEENSI_INS5_IJNS5_IJSE_iEEESP_iEEENS5_IJNS5_IJSE_NSA_ILi16384EEEEEENS5_IJSB_lEEElEEEEEEEESH_NS5_IJlSB_lEEENS4_8TiledMMAINS4_8MMA_AtomIJNS4_26SM100_MMA_F8F6F4_SS_SPARSEISH_SH_fLi128ELi64ELNS4_4UMMA5MajorE0ELS12_0ELNS11_7ScaleInE0ELS13_0EEEEEENSI_ISC_NS5_IJNSA_ILi0EEES16_S16_EEEEENS5_IJNS4_10UnderscoreES19_S19_EEEEENS4_13SM90_TMA_LOADENS4_14ComposedLayoutINS4_7SwizzleILi2ELi4ELi3EEENS4_25smem_sparse_ptr_flag_bitsILi2ELi8EEENSI_INS5_IJNS5_IJSB_NSA_ILi8EEEEEENS5_IJSJ_SF_EEEEEENS5_IJNS5_IJS16_SE_EEESM_EEEEEEEvNS4_8identityES1C_NS1D_INS1E_ILi3ELi4ELi3EEENS4_18smem_ptr_flag_bitsILi8EEENSI_INS5_IJS1I_SE_EEENS5_IJSE_SB_EEEEEEEvS1Q_EENS_8epilogue10collective18CollectiveEpilogueINS1Z_23Sm100TmaWarpSpecializedILi4ELi2ELi16ELb1ELb0EEEJSG_NS5_IJNSI_ISE_SB_EENSI_INSA_ILi16EEESB_EEEEEfNS5_IJSB_llEEEfS28_NS1Z_6fusion15FusionCallbacksIS23_NS29_17LinearCombinationIffffLNS_15FloatRoundStyleE2EEESG_S27_JEEENS4_5SM1004TMEM4LOAD26SM100_TMEM_LOAD_32dp32b16xES1C_NS1D_INS1E_ILi2ELi5ELi2EEENS1S_ILi32EEENSI_INS5_IJNSA_ILi32EEENSA_ILi4EEEEEENS5_IJSB_S2L_EEEEEEENS4_39AutoVectorizingCopyWithAssumedAlignmentILi128EEENS4_14SM90_TMA_STOREES2Q_S2S_S2S_EEEvvEEEEvNT_6ParamsE --------------------------
	.section	.nv.shared._ZN7cutlass13device_kernelINS_4gemm6kernel13GemmUniversalIN4cute5tupleIJiiiiEEENS1_10collective13CollectiveMmaINS1_41MainloopSm100TmaUmmaWarpSpecializedSparseILi10ELi2ELi2ENS5_IJNS4_1CILi1EEESB_SB_EEEEENS5_IJNSA_ILi128EEENSA_ILi64EEESE_EEENS_12float_e4m3_tENS5_IJNS4_6LayoutINS5_IJiNS5_IJNSA_ILi2EEEiEEEiEEENS5_IJlNS5_IJSB_SJ_EEElEEEEENSI_INS5_IJNS5_IJSE_iEEESP_iEEENS5_IJNS5_IJSE_NSA_ILi16384EEEEEENS5_IJSB_lEEElEEEEEEEESH_NS5_IJlSB_lEEENS4_8TiledMMAINS4_8MMA_AtomIJNS4_26SM100_MMA_F8F6F4_SS_SPARSEISH_SH_fLi128ELi64ELNS4_4UMMA5MajorE0ELS12_0ELNS11_7ScaleInE0ELS13_0EEEEEENSI_ISC_NS5_IJNSA_ILi0EEES16_S16_EEEEENS5_IJNS4_10UnderscoreES19_S19_EEEEENS4_13SM90_TMA_LOADENS4_14ComposedLayoutINS4_7SwizzleILi2ELi4ELi3EEENS4_25smem_sparse_ptr_flag_bitsILi2ELi8EEENSI_INS5_IJNS5_IJSB_NSA_ILi8EEEEEENS5_IJSJ_SF_EEEEEENS5_IJNS5_IJS16_SE_EEESM_EEEEEEEvNS4_8identityES1C_NS1D_INS1E_ILi3ELi4ELi3EEENS4_18smem_ptr_flag_bitsILi8EEENSI_INS5_IJS1I_SE_EEENS5_IJSE_SB_EEEEEEEvS1Q_EENS_8epilogue10collective18CollectiveEpilogueINS1Z_23Sm100TmaWarpSpecializedILi4ELi2ELi16ELb1ELb0EEEJSG_NS5_IJNSI_ISE_SB_EENSI_INSA_ILi16EEESB_EEEEEfNS5_IJSB_llEEEfS28_NS1Z_6fusion15FusionCallbacksIS23_NS29_17LinearCombinationIffffLNS_15FloatRoundStyleE2EEESG_S27_JEEENS4_5SM1004TMEM4LOAD26SM100_TMEM_LOAD_32dp32b16xES1C_NS1D_INS1E_ILi2ELi5ELi2EEENS1S_ILi32EEENSI_INS5_IJNSA_ILi32EEENSA_ILi4EEEEEENS5_IJSB_S2L_EEEEEEENS4_39AutoVectorizingCopyWithAssumedAlignmentILi128EEENS4_14SM90_TMA_STOREES2Q_S2S_S2S_EEEvvEEEEvNT_6ParamsE,"aw",@nobits
	.sectionflags	@""
	.align	16
	.zero		1024


//--------------------- .nv.shared.reserved.0     --------------------------
	.section	.nv.shared.reserved.0,"aw",@nobits
	.weak		__nv_reservedSMEM_offset_0_alias
	.size		__nv_reservedSMEM_offset_0_alias, 0, 64
	.other		__nv_reservedSMEM_offset_0_alias,@"STO_CUDA_RESERVED_SHARED STV_DEFAULT"
__nv_reservedSMEM_offset_0_alias:
	.zero		0
.nv.shared.reserved.0:
	.zero		64
	.weak		__nv_reservedSMEM_tcgen05_partition
	.type		__nv_reservedSMEM_tcgen05_partition,@object
	.size		__nv_reservedSMEM_tcgen05_partition,(.L_0 - __nv_reservedSMEM_tcgen05_partition)
__nv_reservedSMEM_tcgen05_partition:
	.zero		32
.L_0:


//--------------------- .nv.global                --------------------------
	.section	.nv.global,"aw",@nobits
.nv.global:
	.type		_ZN39_INTERNAL_bfdb858f_4_k_cu_905ad5b0_29514cute1_E,@object
	.size		_ZN39_INTERNAL_bfdb858f_4_k_cu_905ad5b0_29514cute1_E,(_ZN39_INTERNAL_bfdb858f_4_k_cu_905ad5b0_29514cuda3std3__45__cpo6cbeginE - _ZN39_INTERNAL_bfdb858f_4_k_cu_905ad5b0_29514cute1_E)
_ZN39_INTERNAL_bfdb858f_4_k_cu_905ad5b0_29514cute1_E:
	.zero		1
	.type		_ZN39_INTERNAL_bfdb858f_4_k_cu_905ad5b0_29514cuda3std3__45__cpo6cbeginE,@object
	.size		_ZN39_INTERNAL_bfdb858f_4_k_cu_905ad5b0_29514cuda3std3__45__cpo6cbeginE,(_ZN39_INTERNAL_bfdb858f_4_k_cu_905ad5b0_29514cuda3std3__48in_placeE - _ZN39_INTERNAL_bfdb858f_4_k_cu_905ad5b0_29514cuda3std3__45__cpo6cbeginE)
_ZN39_INTERNAL_bfdb858f_4_k_cu_905ad5b0_29514cuda3std3__45__cpo6cbeginE:
	.zero		1
	.type		_ZN39_INTERNAL_bfdb858f_4_k_cu_905ad5b0_29514cuda3std3__48in_placeE,@object
	.size		_ZN39_INTERNAL_bfdb858f_4_k_cu_905ad5b0_29514cuda3std3__48in_placeE,(_ZN39_INTERNAL_bfdb858f_4_k_cu_905ad5b0_29514cuda3std6ranges3__45__cpo9iter_moveE - _ZN39_INTERNAL_bfdb858f_4_k_cu_905ad5b0_29514cuda3std3__48in_placeE)
_ZN39_INTERNAL_bfdb858f_4_k_cu_905ad5b0_29514cuda3std3__48in_placeE:
	.zero		1
	.type		_ZN39_INTERNAL_bfdb858f_4_k_cu_905ad5b0_29514cuda3std6ranges3__45__cpo9iter_moveE,@object
	.size		_ZN39_INTERNAL_bfdb858f_4_k_cu_905ad5b0_29514cuda3std6ranges3__45__cpo9iter_moveE,(_ZN39_INTERNAL_bfdb858f_4_k_cu_905ad5b0_29514cuda3std3__45__cpo5beginE - _ZN39_INTERNAL_bfdb858f_4_k_cu_905ad5b0_29514cuda3std6ranges3__45__cpo9iter_moveE)
_ZN39_INTERNAL_bfdb858f_4_k_cu_905ad5b0_29514cuda3std6ranges3__45__cpo9iter_moveE:
	.zero		1
	.type		_ZN39_INTERNAL_bfdb858f_4_k_cu_905ad5b0_29514cuda3std3__45__cpo5beginE,@object
	.size		_ZN39_INTERNAL_bfdb858f_4_k_cu_905ad5b0_29514cuda3std3__45__cpo5beginE,(_ZN39_INTERNAL_bfdb858f_4_k_cu_905ad5b0_29514cuda3std3__441_GLOBAL__N__bfdb858f_4_k_cu_905ad5b0_29516ignoreE - _ZN39_INTERNAL_bfdb858f_4_k_cu_905ad5b0_29514cuda3std3__45__cpo5beginE)
_ZN39_INTERNAL_bfdb858f_4_k_cu_905ad5b0_29514cuda3std3__45__cpo5beginE:
	.zero		1
	.type		_ZN39_INTERNAL_bfdb858f_4_k_cu_905ad5b0_29514cuda3std3__441_GLOBAL__N__bfdb858f_4_k_cu_905ad5b0_29516ignoreE,@object
	.size		_ZN39_INTERNAL_bfdb858f_4_k_cu_905ad5b0_29514cuda3std3__441_GLOBAL__N__bfdb858f_4_k_cu_905ad5b0_29516ignoreE,(_ZN39_INTERNAL_bfdb858f_4_k_cu_905ad5b0_29514cute7productE - _ZN39_INTERNAL_bfdb858f_4_k_cu_905ad5b0_29514cuda3std3__441_GLOBAL__N__bfdb858f_4_k_cu_905ad5b0_29516ignoreE)
_ZN39_INTERNAL_bfdb858f_4_k_cu_905ad5b0_29514cuda3std3__441_GLOBAL__N__bfdb858f_4_k_cu_905ad5b0_29516ignoreE:
	.zero		1
	.type		_ZN39_INTERNAL_bfdb858f_4_k_cu_905ad5b0_29514cute7productE,@object
	.size		_ZN39_INTERNAL_bfdb858f_4_k_cu_905ad5b0_29514cute7productE,(_ZN39_INTERNAL_bfdb858f_4_k_cu_905ad5b0_29514cuda3std3__45__cpo3endE - _ZN39_INTERNAL_bfdb858f_4_k_cu_905ad5b0_29514cute7productE)
_ZN39_INTERNAL_bfdb858f_4_k_cu_905ad5b0_29514cute7productE:
	.zero		1
	.type		_ZN39_INTERNAL_bfdb858f_4_k_cu_905ad5b0_29514cuda3std3__45__cpo3endE,@object
	.size		_ZN39_INTERNAL_bfdb858f_4_k_cu_905ad5b0_29514cuda3std3__45__cpo3endE,(_ZN39_INTERNAL_bfdb858f_4_k_cu_905ad5b0_29514cuda3std3__419piecewise_constructE - _ZN39_INTERNAL_bfdb858f_4_k_cu_905ad5b0_29514cuda3std3__45__cpo3endE)
_ZN39_INTERNAL_bfdb858f_4_k_cu_905ad5b0_29514cuda3std3__45__cpo3endE:
	.zero		1
	.type		_ZN39_INTERNAL_bfdb858f_4_k_cu_905ad5b0_29514cuda3std3__419piecewise_constructE,@object
	.size		_ZN39_INTERNAL_bfdb858f_4_k_cu_905ad5b0_29514cuda3std3__419piecewise_constructE,(_ZN39_INTERNAL_bfdb858f_4_k_cu_905ad5b0_29514cuda3std3__45__cpo4cendE - _ZN39_INTERNAL_bfdb858f_4_k_cu_905ad5b0_29514cuda3std3__419piecewise_constructE)
_ZN39_INTERNAL_bfdb858f_4_k_cu_905ad5b0_29514cuda3std3__419piecewise_constructE:
	.zero		1
	.type		_ZN39_INTERNAL_bfdb858f_4_k_cu_905ad5b0_29514cuda3std3__45__cpo4cendE,@object
	.size		_ZN39_INTERNAL_bfdb858f_4_k_cu_905ad5b0_29514cuda3std3__45__cpo4cendE,(_ZN39_INTERNAL_bfdb858f_4_k_cu_905ad5b0_29514cuda3std6ranges3__45__cpo4swapE - _ZN39_INTERNAL_bfdb858f_4_k_cu_905ad5b0_29514cuda3std3__45__cpo4cendE)
_ZN39_INTERNAL_bfdb858f_4_k_cu_905ad5b0_29514cuda3std3__45__cpo4cendE:
	.zero		1
	.type		_ZN39_INTERNAL_bfdb858f_4_k_cu_905ad5b0_29514cuda3std6ranges3__45__cpo4swapE,@object
	.size		_ZN39_INTERNAL_bfdb858f_4_k_cu_905ad5b0_29514cuda3std6ranges3__45__cpo4swapE,(.L_10 - _ZN39_INTERNAL_bfdb858f_4_k_cu_905ad5b0_29514cuda3std6ranges3__45__cpo4swapE)
_ZN39_INTERNAL_bfdb858f_4_k_cu_905ad5b0_29514cuda3std6ranges3__45__cpo4swapE:
	.zero		1
.L_10:


//--------------------- .nv.constant0._ZN7cutlass13device_kernelINS_4gemm6kernel13GemmUniversalIN4cute5tupleIJiiiiEEENS1_10collective13CollectiveMmaINS1_41MainloopSm100TmaUmmaWarpSpecializedSparseILi10ELi2ELi2ENS5_IJNS4_1CILi1EEESB_SB_EEEEENS5_IJNSA_ILi128EEENSA_ILi64EEESE_EEENS_12float_e4m3_tENS5_IJNS4_6LayoutINS5_IJiNS5_IJNSA_ILi2EEEiEEEiEEENS5_IJlNS5_IJSB_SJ_EEElEEEEENSI_INS5_IJNS5_IJSE_iEEESP_iEEENS5_IJNS5_IJSE_NSA_ILi16384EEEEEENS5_IJSB_lEEElEEEEEEEESH_NS5_IJlSB_lEEENS4_8TiledMMAINS4_8MMA_AtomIJNS4_26SM100_MMA_F8F6F4_SS_SPARSEISH_SH_fLi128ELi64ELNS4_4UMMA5MajorE0ELS12_0ELNS11_7ScaleInE0ELS13_0EEEEEENSI_ISC_NS5_IJNSA_ILi0EEES16_S16_EEEEENS5_IJNS4_10UnderscoreES19_S19_EEEEENS4_13SM90_TMA_LOADENS4_14ComposedLayoutINS4_7SwizzleILi2ELi4ELi3EEENS4_25smem_sparse_ptr_flag_bitsILi2ELi8EEENSI_INS5_IJNS5_IJSB_NSA_ILi8EEEEEENS5_IJSJ_SF_EEEEEENS5_IJNS5_IJS16_SE_EEESM_EEEEEEEvNS4_8identityES1C_NS1D_INS1E_ILi3ELi4ELi3EEENS4_18smem_ptr_flag_bitsILi8EEENSI_INS5_IJS1I_SE_EEENS5_IJSE_SB_EEEEEEEvS1Q_EENS_8epilogue10collective18CollectiveEpilogueINS1Z_23Sm100TmaWarpSpecializedILi4ELi2ELi16ELb1ELb0EEEJSG_NS5_IJNSI_ISE_SB_EENSI_INSA_ILi16EEESB_EEEEEfNS5_IJSB_llEEEfS28_NS1Z_6fusion15FusionCallbacksIS23_NS29_17LinearCombinationIffffLNS_15FloatRoundStyleE2EEESG_S27_JEEENS4_5SM1004TMEM4LOAD26SM100_TMEM_LOAD_32dp32b16xES1C_NS1D_INS1E_ILi2ELi5ELi2EEENS1S_ILi32EEENSI_INS5_IJNSA_ILi32EEENSA_ILi4EEEEEENS5_IJSB_S2L_EEEEEEENS4_39AutoVectorizingCopyWithAssumedAlignmentILi128EEENS4_14SM90_TMA_STOREES2Q_S2S_S2S_EEEvvEEEEvNT_6ParamsE --------------------------
	.section	.nv.constant0._ZN7cutlass13device_kernelINS_4gemm6kernel13GemmUniversalIN4cute5tupleIJiiiiEEENS1_10collective13CollectiveMmaINS1_41MainloopSm100TmaUmmaWarpSpecializedSparseILi10ELi2ELi2ENS5_IJNS4_1CILi1EEESB_SB_EEEEENS5_IJNSA_ILi128EEENSA_ILi64EEESE_EEENS_12float_e4m3_tENS5_IJNS4_6LayoutINS5_IJiNS5_IJNSA_ILi2EEEiEEEiEEENS5_IJlNS5_IJSB_SJ_EEElEEEEENSI_INS5_IJNS5_IJSE_iEEESP_iEEENS5_IJNS5_IJSE_NSA_ILi16384EEEEEENS5_IJSB_lEEElEEEEEEEESH_NS5_IJlSB_lEEENS4_8TiledMMAINS4_8MMA_AtomIJNS4_26SM100_MMA_F8F6F4_SS_SPARSEISH_SH_fLi128ELi64ELNS4_4UMMA5MajorE0ELS12_0ELNS11_7ScaleInE0ELS13_0EEEEEENSI_ISC_NS5_IJNSA_ILi0EEES16_S16_EEEEENS5_IJNS4_10UnderscoreES19_S19_EEEEENS4_13SM90_TMA_LOADENS4_14ComposedLayoutINS4_7SwizzleILi2ELi4ELi3EEENS4_25smem_sparse_ptr_flag_bitsILi2ELi8EEENSI_INS5_IJNS5_IJSB_NSA_ILi8EEEEEENS5_IJSJ_SF_EEEEEENS5_IJNS5_IJS16_SE_EEESM_EEEEEEEvNS4_8identityES1C_NS1D_INS1E_ILi3ELi4ELi3EEENS4_18smem_ptr_flag_bitsILi8EEENSI_INS5_IJS1I_SE_EEENS5_IJSE_SB_EEEEEEEvS1Q_EENS_8epilogue10collective18CollectiveEpilogueINS1Z_23Sm100TmaWarpSpecializedILi4ELi2ELi16ELb1ELb0EEEJSG_NS5_IJNSI_ISE_SB_EENSI_INSA_ILi16EEESB_EEEEEfNS5_IJSB_llEEEfS28_NS1Z_6fusion15FusionCallbacksIS23_NS29_17LinearCombinationIffffLNS_15FloatRoundStyleE2EEESG_S27_JEEENS4_5SM1004TMEM4LOAD26SM100_TMEM_LOAD_32dp32b16xES1C_NS1D_INS1E_ILi2ELi5ELi2EEENS1S_ILi32EEENSI_INS5_IJNSA_ILi32EEENSA_ILi4EEEEEENS5_IJSB_S2L_EEEEEEENS4_39AutoVectorizingCopyWithAssumedAlignmentILi128EEENS4_14SM90_TMA_STOREES2Q_S2S_S2S_EEEvvEEEEvNT_6ParamsE,"a",@progbits
	.sectionflags	@""
	.align	4
.nv.constant0._ZN7cutlass13device_kernelINS_4gemm6kernel13GemmUniversalIN4cute5tupleIJiiiiEEENS1_10collective13CollectiveMmaINS1_41MainloopSm100TmaUmmaWarpSpecializedSparseILi10ELi2ELi2ENS5_IJNS4_1CILi1EEESB_SB_EEEEENS5_IJNSA_ILi128EEENSA_ILi64EEESE_EEENS_12float_e4m3_tENS5_IJNS4_6LayoutINS5_IJiNS5_IJNSA_ILi2EEEiEEEiEEENS5_IJlNS5_IJSB_SJ_EEElEEEEENSI_INS5_IJNS5_IJSE_iEEESP_iEEENS5_IJNS5_IJSE_NSA_ILi16384EEEEEENS5_IJSB_lEEElEEEEEEEESH_NS5_IJlSB_lEEENS4_8TiledMMAINS4_8MMA_AtomIJNS4_26SM100_MMA_F8F6F4_SS_SPARSEISH_SH_fLi128ELi64ELNS4_4UMMA5MajorE0ELS12_0ELNS11_7ScaleInE0ELS13_0EEEEEENSI_ISC_NS5_IJNSA_ILi0EEES16_S16_EEEEENS5_IJNS4_10UnderscoreES19_S19_EEEEENS4_13SM90_TMA_LOADENS4_14ComposedLayoutINS4_7SwizzleILi2ELi4ELi3EEENS4_25smem_sparse_ptr_flag_bitsILi2ELi8EEENSI_INS5_IJNS5_IJSB_NSA_ILi8EEEEEENS5_IJSJ_SF_EEEEEENS5_IJNS5_IJS16_SE_EEESM_EEEEEEEvNS4_8identityES1C_NS1D_INS1E_ILi3ELi4ELi3EEENS4_18smem_ptr_flag_bitsILi8EEENSI_INS5_IJS1I_SE_EEENS5_IJSE_SB_EEEEEEEvS1Q_EENS_8epilogue10collective18CollectiveEpilogueINS1Z_23Sm100TmaWarpSpecializedILi4ELi2ELi16ELb1ELb0EEEJSG_NS5_IJNSI_ISE_SB_EENSI_INSA_ILi16EEESB_EEEEEfNS5_IJSB_llEEEfS28_NS1Z_6fusion15FusionCallbacksIS23_NS29_17LinearCombinationIffffLNS_15FloatRoundStyleE2EEESG_S27_JEEENS4_5SM1004TMEM4LOAD26SM100_TMEM_LOAD_32dp32b16xES1C_NS1D_INS1E_ILi2ELi5ELi2EEENS1S_ILi32EEENSI_INS5_IJNSA_ILi32EEENSA_ILi4EEEEEENS5_IJSB_S2L_EEEEEEENS4_39AutoVectorizingCopyWithAssumedAlignmentILi128EEENS4_14SM90_TMA_STOREES2Q_S2S_S2S_EEEvvEEEEvNT_6ParamsE:
	.zero		3456


//--------------------- SYMBOLS --------------------------

	.type		.nv.reservedSmem.offset0,@object
	.size		.nv.reservedSmem.offset0,0x4
	.type		.nv.reservedSmem.cap,@object
	.size		.nv.reservedSmem.cap,0x4
	.type		__assertfail,@function
